	.target	sm_100a

	.elftype	@"ET_EXEC"


//--------------------- .note.nv.tkinfo           --------------------------
	.section	.note.nv.tkinfo,"",@"SHT_NOTE"
	.sectionflags	@"SHF_NOTE_NV_TKINFO"
	.tkinfo
        /*0018*/ 	.word	0x00000002
        /*0030*/ 	.string	""
        /*0030*/ 	.string	"ptxas"
        /*0030*/ 	.string	"Cuda compilation tools, release 13.0, V13.0.88"
        /*0030*/ 	.string	"Build cuda_13.0.r13.0/compiler.36424714_0"
        /*0030*/ 	.string	"-arch sm_100a -m 64 "



//--------------------- .note.nv.cuinfo           --------------------------
	.section	.note.nv.cuinfo,"",@"SHT_NOTE"
	.sectionflags	@"SHF_NOTE_NV_CUINFO"
        /*0018*/ 	.short	0x0002
        /*001a*/ 	.short	0x0064
        /*001c*/ 	.short	0x0082
	.zero		2


//--------------------- .nv.info                  --------------------------
	.section	.nv.info,"",@"SHT_CUDA_INFO"
	.align	4


	//----- nvinfo : EIATTR_REGCOUNT
	.align		4
        /*0000*/ 	.byte	0x04, 0x2f
        /*0002*/ 	.short	(.L_19 - .L_18)
	.align		4
.L_18:
        /*0004*/ 	.word	index@(_ZN7cutlass13device_kernelINS_4gemm6kernel13GemmUniversalIN4cute5tupleIJiiiiEEENS1_10collective13CollectiveMmaINS1_35MainloopSm100TmaUmmaWarpSpecializedILi4ELi2ELi4ENS5_IJNS4_1CILi2EEENSA_ILi1EEESC_EEEEENS5_IJNSA_ILi64EEENSA_ILi224EEESF_EEENS_6half_tENS5_IJlSC_lEEESI_SJ_NS4_8TiledMMAINS4_8MMA_AtomIJNS4_20SM100_MMA_F16BF16_SSISI_SI_fLi64ELi224ELNS4_4UMMA5MajorE0ELSO_0ELNSN_7ScaleInE0ELSP_0EEEEEENS4_6LayoutINS5_IJSC_SC_SC_EEENS5_IJNSA_ILi0EEESU_SU_EEEEENS5_IJNS4_10UnderscoreESX_SX_EEEEENS4_13SM90_TMA_LOADENS4_14ComposedLayoutINS4_7SwizzleILi3ELi4ELi3EEENS4_18smem_ptr_flag_bitsILi16EEENSS_INS5_IJNSA_ILi8EEESF_EEENS5_IJSF_SC_EEEEEEEvNS4_8identityENS4_23SM90_TMA_LOAD_MULTICASTES1A_vS1B_EENS_8epilogue10collective18CollectiveEpilogueINS1E_23Sm100TmaWarpSpecializedILi2ELi1ELi112ELb1ELb0EEEJSH_NS5_IJNSS_ISF_SC_EENSS_ISG_SC_EEEEESI_SJ_SI_SJ_NS1E_6fusion15FusionCallbacksIS1I_NS1M_17LinearCombinationISI_fSI_fLNS_15FloatRoundStyleE2EEESH_S1L_JEEENS4_5SM1004TMEM4LOAD26SM100_TMEM_LOAD_16dp256b4xES10_NS11_INS12_ILi2ELi4ELi3EEES15_NSS_INS5_IJS16_NSA_ILi32EEEEEENS5_IJS1X_SC_EEEEEEENS4_17SM75_U32x4_LDSM_NENS4_14SM90_TMA_STOREES21_NS4_17SM90_U32x4_STSM_NENS4_39AutoVectorizingCopyWithAssumedAlignmentILi128EEEEEEvvEEEEvNT_6ParamsE)
        /*0008*/ 	.word	0x000000f5


	//----- nvinfo : EIATTR_FRAME_SIZE
	.align		4
.L_19:
        /*000c*/ 	.byte	0x04, 0x11
        /*000e*/ 	.short	(.L_21 - .L_20)
	.align		4
.L_20:
        /*0010*/ 	.word	index@($__internal_2_$__cuda_sm10x_tcgen05_guardrail_trap_unallocated_columns_being_dealloced)
        /*0014*/ 	.word	0x00000000


	//----- nvinfo : EIATTR_FRAME_SIZE
	.align		4
.L_21:
        /*0018*/ 	.byte	0x04, 0x11
        /*001a*/ 	.short	(.L_23 - .L_22)
	.align		4
.L_22:
        /*001c*/ 	.word	index@($__internal_1_$__cuda_sm10x_tcgen05_guardrail_trap_phase_invalid_during_alloc)
        /*0020*/ 	.word	0x00000000


	//----- nvinfo : EIATTR_FRAME_SIZE
	.align		4
.L_23:
        /*0024*/ 	.byte	0x04, 0x11
        /*0026*/ 	.short	(.L_25 - .L_24)
	.align		4
.L_24:
        /*0028*/ 	.word	index@($__internal_0_$__cuda_sm10x_tcgen05_guardrail_trap_col_being_dealloced_not_returned_by_alloc)
        /*002c*/ 	.word	0x00000000


	//----- nvinfo : EIATTR_FRAME_SIZE
	.align		4
.L_25:
        /*0030*/ 	.byte	0x04, 0x11
        /*0032*/ 	.short	(.L_27 - .L_26)
	.align		4
.L_26:
        /*0034*/ 	.word	index@(_ZN7cutlass13device_kernelINS_4gemm6kernel13GemmUniversalIN4cute5tupleIJiiiiEEENS1_10collective13CollectiveMmaINS1_35MainloopSm100TmaUmmaWarpSpecializedILi4ELi2ELi4ENS5_IJNS4_1CILi2EEENSA_ILi1EEESC_EEEEENS5_IJNSA_ILi64EEENSA_ILi224EEESF_EEENS_6half_tENS5_IJlSC_lEEESI_SJ_NS4_8TiledMMAINS4_8MMA_AtomIJNS4_20SM100_MMA_F16BF16_SSISI_SI_fLi64ELi224ELNS4_4UMMA5MajorE0ELSO_0ELNSN_7ScaleInE0ELSP_0EEEEEENS4_6LayoutINS5_IJSC_SC_SC_EEENS5_IJNSA_ILi0EEESU_SU_EEEEENS5_IJNS4_10UnderscoreESX_SX_EEEEENS4_13SM90_TMA_LOADENS4_14ComposedLayoutINS4_7SwizzleILi3ELi4ELi3EEENS4_18smem_ptr_flag_bitsILi16EEENSS_INS5_IJNSA_ILi8EEESF_EEENS5_IJSF_SC_EEEEEEEvNS4_8identityENS4_23SM90_TMA_LOAD_MULTICASTES1A_vS1B_EENS_8epilogue10collective18CollectiveEpilogueINS1E_23Sm100TmaWarpSpecializedILi2ELi1ELi112ELb1ELb0EEEJSH_NS5_IJNSS_ISF_SC_EENSS_ISG_SC_EEEEESI_SJ_SI_SJ_NS1E_6fusion15FusionCallbacksIS1I_NS1M_17LinearCombinationISI_fSI_fLNS_15FloatRoundStyleE2EEESH_S1L_JEEENS4_5SM1004TMEM4LOAD26SM100_TMEM_LOAD_16dp256b4xES10_NS11_INS12_ILi2ELi4ELi3EEES15_NSS_INS5_IJS16_NSA_ILi32EEEEEENS5_IJS1X_SC_EEEEEEENS4_17SM75_U32x4_LDSM_NENS4_14SM90_TMA_STOREES21_NS4_17SM90_U32x4_STSM_NENS4_39AutoVectorizingCopyWithAssumedAlignmentILi128EEEEEEvvEEEEvNT_6ParamsE)
        /*0038*/ 	.word	0x00000000


	//----- nvinfo : EIATTR_MIN_STACK_SIZE
	.align		4
.L_27:
        /*003c*/ 	.byte	0x04, 0x12
        /*003e*/ 	.short	(.L_29 - .L_28)
	.align		4
.L_28:
        /*0040*/ 	.word	index@(_ZN7cutlass13device_kernelINS_4gemm6kernel13GemmUniversalIN4cute5tupleIJiiiiEEENS1_10collective13CollectiveMmaINS1_35MainloopSm100TmaUmmaWarpSpecializedILi4ELi2ELi4ENS5_IJNS4_1CILi2EEENSA_ILi1EEESC_EEEEENS5_IJNSA_ILi64EEENSA_ILi224EEESF_EEENS_6half_tENS5_IJlSC_lEEESI_SJ_NS4_8TiledMMAINS4_8MMA_AtomIJNS4_20SM100_MMA_F16BF16_SSISI_SI_fLi64ELi224ELNS4_4UMMA5MajorE0ELSO_0ELNSN_7ScaleInE0ELSP_0EEEEEENS4_6LayoutINS5_IJSC_SC_SC_EEENS5_IJNSA_ILi0EEESU_SU_EEEEENS5_IJNS4_10UnderscoreESX_SX_EEEEENS4_13SM90_TMA_LOADENS4_14ComposedLayoutINS4_7SwizzleILi3ELi4ELi3EEENS4_18smem_ptr_flag_bitsILi16EEENSS_INS5_IJNSA_ILi8EEESF_EEENS5_IJSF_SC_EEEEEEEvNS4_8identityENS4_23SM90_TMA_LOAD_MULTICASTES1A_vS1B_EENS_8epilogue10collective18CollectiveEpilogueINS1E_23Sm100TmaWarpSpecializedILi2ELi1ELi112ELb1ELb0EEEJSH_NS5_IJNSS_ISF_SC_EENSS_ISG_SC_EEEEESI_SJ_SI_SJ_NS1E_6fusion15FusionCallbacksIS1I_NS1M_17LinearCombinationISI_fSI_fLNS_15FloatRoundStyleE2EEESH_S1L_JEEENS4_5SM1004TMEM4LOAD26SM100_TMEM_LOAD_16dp256b4xES10_NS11_INS12_ILi2ELi4ELi3EEES15_NSS_INS5_IJS16_NSA_ILi32EEEEEENS5_IJS1X_SC_EEEEEEENS4_17SM75_U32x4_LDSM_NENS4_14SM90_TMA_STOREES21_NS4_17SM90_U32x4_STSM_NENS4_39AutoVectorizingCopyWithAssumedAlignmentILi128EEEEEEvvEEEEvNT_6ParamsE)
        /*0044*/ 	.word	0x00000000
.L_29:


//--------------------- .nv.compat                --------------------------
	.section	.nv.compat,"",@"SHT_CUDA_COMPAT_INFO"
	.align	4
        /*0000*/ 	.byte	0x02, 0x09, 0x01, 0x00, 0x02, 0x02, 0x02, 0x00, 0x02, 0x05, 0x05, 0x00, 0x03, 0x07, 0x01, 0x01
        /*0010*/ 	.byte	0x02, 0x03, 0x01, 0x00, 0x02, 0x06, 0x01, 0x00, 0x04, 0x0b, 0x08, 0x00, 0x09, 0x00, 0x00, 0x00
        /*0020*/ 	.byte	0x00, 0x00, 0x00, 0x00


//--------------------- .nv.info._ZN7cutlass13device_kernelINS_4gemm6kernel13GemmUniversalIN4cute5tupleIJiiiiEEENS1_10collective13CollectiveMmaINS1_35MainloopSm100TmaUmmaWarpSpecializedILi4ELi2ELi4ENS5_IJNS4_1CILi2EEENSA_ILi1EEESC_EEEEENS5_IJNSA_ILi64EEENSA_ILi224EEESF_EEENS_6half_tENS5_IJlSC_lEEESI_SJ_NS4_8TiledMMAINS4_8MMA_AtomIJNS4_20SM100_MMA_F16BF16_SSISI_SI_fLi64ELi224ELNS4_4UMMA5MajorE0ELSO_0ELNSN_7ScaleInE0ELSP_0EEEEEENS4_6LayoutINS5_IJSC_SC_SC_EEENS5_IJNSA_ILi0EEESU_SU_EEEEENS5_IJNS4_10UnderscoreESX_SX_EEEEENS4_13SM90_TMA_LOADENS4_14ComposedLayoutINS4_7SwizzleILi3ELi4ELi3EEENS4_18smem_ptr_flag_bitsILi16EEENSS_INS5_IJNSA_ILi8EEESF_EEENS5_IJSF_SC_EEEEEEEvNS4_8identityENS4_23SM90_TMA_LOAD_MULTICASTES1A_vS1B_EENS_8epilogue10collective18CollectiveEpilogueINS1E_23Sm100TmaWarpSpecializedILi2ELi1ELi112ELb1ELb0EEEJSH_NS5_IJNSS_ISF_SC_EENSS_ISG_SC_EEEEESI_SJ_SI_SJ_NS1E_6fusion15FusionCallbacksIS1I_NS1M_17LinearCombinationISI_fSI_fLNS_15FloatRoundStyleE2EEESH_S1L_JEEENS4_5SM1004TMEM4LOAD26SM100_TMEM_LOAD_16dp256b4xES10_NS11_INS12_ILi2ELi4ELi3EEES15_NSS_INS5_IJS16_NSA_ILi32EEEEEENS5_IJS1X_SC_EEEEEEENS4_17SM75_U32x4_LDSM_NENS4_14SM90_TMA_STOREES21_NS4_17SM90_U32x4_STSM_NENS4_39AutoVectorizingCopyWithAssumedAlignmentILi128EEEEEEvvEEEEvNT_6ParamsE --------------------------
	.section	.nv.info._ZN7cutlass13device_kernelINS_4gemm6kernel13GemmUniversalIN4cute5tupleIJiiiiEEENS1_10collective13CollectiveMmaINS1_35MainloopSm100TmaUmmaWarpSpecializedILi4ELi2ELi4ENS5_IJNS4_1CILi2EEENSA_ILi1EEESC_EEEEENS5_IJNSA_ILi64EEENSA_ILi224EEESF_EEENS_6half_tENS5_IJlSC_lEEESI_SJ_NS4_8TiledMMAINS4_8MMA_AtomIJNS4_20SM100_MMA_F16BF16_SSISI_SI_fLi64ELi224ELNS4_4UMMA5MajorE0ELSO_0ELNSN_7ScaleInE0ELSP_0EEEEEENS4_6LayoutINS5_IJSC_SC_SC_EEENS5_IJNSA_ILi0EEESU_SU_EEEEENS5_IJNS4_10UnderscoreESX_SX_EEEEENS4_13SM90_TMA_LOADENS4_14ComposedLayoutINS4_7SwizzleILi3ELi4ELi3EEENS4_18smem_ptr_flag_bitsILi16EEENSS_INS5_IJNSA_ILi8EEESF_EEENS5_IJSF_SC_EEEEEEEvNS4_8identityENS4_23SM90_TMA_LOAD_MULTICASTES1A_vS1B_EENS_8epilogue10collective18CollectiveEpilogueINS1E_23Sm100TmaWarpSpecializedILi2ELi1ELi112ELb1ELb0EEEJSH_NS5_IJNSS_ISF_SC_EENSS_ISG_SC_EEEEESI_SJ_SI_SJ_NS1E_6fusion15FusionCallbacksIS1I_NS1M_17LinearCombinationISI_fSI_fLNS_15FloatRoundStyleE2EEESH_S1L_JEEENS4_5SM1004TMEM4LOAD26SM100_TMEM_LOAD_16dp256b4xES10_NS11_INS12_ILi2ELi4ELi3EEES15_NSS_INS5_IJS16_NSA_ILi32EEEEEENS5_IJS1X_SC_EEEEEEENS4_17SM75_U32x4_LDSM_NENS4_14SM90_TMA_STOREES21_NS4_17SM90_U32x4_STSM_NENS4_39AutoVectorizingCopyWithAssumedAlignmentILi128EEEEEEvvEEEEvNT_6ParamsE,"",@"SHT_CUDA_INFO"
	.sectionflags	@""
	.align	4


	//----- nvinfo : EIATTR_CUDA_API_VERSION
	.align		4
        /*0000*/ 	.byte	0x04, 0x37
        /*0002*/ 	.short	(.L_31 - .L_30)
.L_30:
        /*0004*/ 	.word	0x00000082


	//----- nvinfo : EIATTR_KPARAM_INFO
	.align		4
.L_31:
        /*0008*/ 	.byte	0x04, 0x17
        /*000a*/ 	.short	(.L_33 - .L_32)
.L_32:
        /*000c*/ 	.word	0x00000000
        /*0010*/ 	.short	0x0000
        /*0012*/ 	.short	0x0000
        /*0014*/ 	.byte	0x00, 0xf0, 0x01, 0x20


	//----- nvinfo : EIATTR_AT_ENTRY_FRAGMENTS
	.align		4
.L_33:
        /*0018*/ 	.byte	0x04, 0x4f
        /*001a*/ 	.short	(.L_35 - .L_34)


	//   ....[0]....
.L_34:
        /*001c*/ 	.word	0x00000006


	//----- nvinfo : EIATTR_RESERVED_SMEM_USED
	.align		4
.L_35:
        /*0020*/ 	.byte	0x01, 0x41
	.zero		2


	//----- nvinfo : EIATTR_SPARSE_MMA_MASK
	.align		4
        /*0024*/ 	.byte	0x03, 0x50
        /*0026*/ 	.short	0x0000


	//----- nvinfo : EIATTR_TCGEN05_1CTA_USED
	.align		4
        /*0028*/ 	.byte	0x01, 0x51
	.zero		2


	//----- nvinfo : EIATTR_MAXREG_COUNT
	.align		4
        /*002c*/ 	.byte	0x03, 0x1b
        /*002e*/ 	.short	0x00ff


	//----- nvinfo : EIATTR_NUM_BARRIERS
	.align		4
        /*0030*/ 	.byte	0x02, 0x4c
        /*0032*/ 	.byte	0x07
	.zero		1


	//----- nvinfo : EIATTR_EXTERNS
	.align		4
        /*0034*/ 	.byte	0x04, 0x0f
        /*0036*/ 	.short	(.L_37 - .L_36)


	//   ....[0]....
	.align		4
.L_36:
        /*0038*/ 	.word	index@(__assertfail)


	//----- nvinfo : EIATTR_MERCURY_ISA_VERSION
	.align		4
.L_37:
        /*003c*/ 	.byte	0x03, 0x5f
        /*003e*/ 	.short	0x0101


	//----- nvinfo : EIATTR_INT_WARP_WIDE_INSTR_OFFSETS
	.align		4
        /*0040*/ 	.byte	0x04, 0x31
        /*0042*/ 	.short	(.L_39 - .L_38)


	//   ....[0]....
.L_38:
        /*0044*/ 	.word	0x00003c40


	//   ....[1]....
        /*0048*/ 	.word	0x00003c70


	//   ....[2]....
        /*004c*/ 	.word	0x00003c90


	//   ....[3]....
        /*0050*/ 	.word	0x000048a0


	//   ....[4]....
        /*0054*/ 	.word	0x000048b0


	//   ....[5]....
        /*0058*/ 	.word	0x00004a70


	//   ....[6]....
        /*005c*/ 	.word	0x00004a90


	//   ....[7]....
        /*0060*/ 	.word	0x00004ab0


	//   ....[8]....
        /*0064*/ 	.word	0x00004ad0


	//   ....[9]....
        /*0068*/ 	.word	0x00004b70


	//   ....[10]....
        /*006c*/ 	.word	0x00004bd0


	//----- nvinfo : EIATTR_COOP_GROUP_MASK_REGIDS
	.align		4
.L_39:
        /*0070*/ 	.byte	0x04, 0x29
        /*0072*/ 	.short	(.L_41 - .L_40)


	//   ....[0]....
.L_40:
        /*0074*/ 	.word	0xffffffff


	//   ....[1]....
        /*0078*/ 	.word	0xffffffff


	//   ....[2]....
        /*007c*/ 	.word	0xffffffff


	//   ....[3]....
        /*0080*/ 	.word	0xffffffff


	//   ....[4]....
        /*0084*/ 	.word	0xffffffff


	//   ....[5]....
        /*0088*/ 	.word	0xffffffff


	//   ....[6]....
        /*008c*/ 	.word	0xffffffff


	//   ....[7]....
        /*0090*/ 	.word	0xffffffff


	//   ....[8]....
        /*0094*/ 	.word	0xffffffff


	//   ....[9]....
        /*0098*/ 	.word	0xffffffff


	//   ....[10]....
        /*009c*/ 	.word	0xffffffff


	//   ....[11]....
        /*00a0*/ 	.word	0xffffffff


	//   ....[12]....
        /*00a4*/ 	.word	0xffffffff


	//   ....[13]....
        /*00a8*/ 	.word	0xffffffff


	//----- nvinfo : EIATTR_COOP_GROUP_INSTR_OFFSETS
	.align		4
.L_41:
        /*00ac*/ 	.byte	0x04, 0x28
        /*00ae*/ 	.short	(.L_43 - .L_42)


	//   ....[0]....
.L_42:
        /*00b0*/ 	.word	0x00000080


	//   ....[1]....
        /*00b4*/ 	.word	0x000004e0


	//   ....[2]....
        /*00b8*/ 	.word	0x00000680


	//   ....[3]....
        /*00bc*/ 	.word	0x000007e0


	//   ....[4]....
        /*00c0*/ 	.word	0x000008e0


	//   ....[5]....
        /*00c4*/ 	.word	0x00000a50


	//   ....[6]....
        /*00c8*/ 	.word	0x00000bf0


	//   ....[7]....
        /*00cc*/ 	.word	0x00000da0


	//   ....[8]....
        /*00d0*/ 	.word	0x00001fa0


	//   ....[9]....
        /*00d4*/ 	.word	0x00002e40


	//   ....[10]....
        /*00d8*/ 	.word	0x00003050


	//   ....[11]....
        /*00dc*/ 	.word	0x00003080


	//   ....[12]....
        /*00e0*/ 	.word	0x00003b20


	//   ....[13]....
        /*00e4*/ 	.word	0x00003d50


	//----- nvinfo : EIATTR_VRC_CTA_INIT_COUNT
	.align		4
.L_43:
        /*00e8*/ 	.byte	0x02, 0x4a
        /*00ea*/ 	.byte	0x80
	.zero		1


	//----- nvinfo : EIATTR_SYSCALL_OFFSETS
	.align		4
        /*00ec*/ 	.byte	0x04, 0x46
        /*00ee*/ 	.short	(.L_45 - .L_44)


	//   ....[0]....
.L_44:
        /*00f0*/ 	.word	0x00005690


	//   ....[1]....
        /*00f4*/ 	.word	0x00005780


	//   ....[2]....
        /*00f8*/ 	.word	0x000063e0


	//   ....[3]....
        /*00fc*/ 	.word	0x00006550


	//   ....[4]....
        /*0100*/ 	.word	0x000066c0


	//   ....[5]....
        /*0104*/ 	.word	0x00006830


	//   ....[6]....
        /*0108*/ 	.word	0x000069a0


	//   ....[7]....
        /*010c*/ 	.word	0x00006b10


	//   ....[8]....
        /*0110*/ 	.word	0x00006c80


	//----- nvinfo : EIATTR_MBARRIER_INSTR_OFFSETS
	.align		4
.L_45:
        /*0114*/ 	.byte	0x04, 0x39
        /*0116*/ 	.short	(.L_47 - .L_46)


	//   ....[0]....
.L_46:
        /*0118*/ 	.word	0x000005f0
        /*011c*/ 	.word	0x000000ff
        /*0120*/ 	.word	0x00000000
        /*0124*/ 	.short	0x0100
        /*0126*/ 	.byte	0x04
	.zero		1


	//   ....[1]....
        /*0128*/ 	.word	0x00000600
        /*012c*/ 	.word	0x000000ff
        /*0130*/ 	.word	0x00000020
        /*0134*/ 	.short	0x0100
        /*0136*/ 	.byte	0x04
	.zero		1


	//   ....[2]....
        /*0138*/ 	.word	0x00000610
        /*013c*/ 	.word	0x000000ff
        /*0140*/ 	.word	0x00000008
        /*0144*/ 	.short	0x0100
        /*0146*/ 	.byte	0x04
	.zero		1


	//   ....[3]....
        /*0148*/ 	.word	0x00000620
        /*014c*/ 	.word	0x000000ff
        /*0150*/ 	.word	0x00000028
        /*0154*/ 	.short	0x0100
        /*0156*/ 	.byte	0x04
	.zero		1


	//   ....[4]....
        /*0158*/ 	.word	0x00000630
        /*015c*/ 	.word	0x000000ff
        /*0160*/ 	.word	0x00000010
        /*0164*/ 	.short	0x0100
        /*0166*/ 	.byte	0x04
	.zero		1


	//   ....[5]....
        /*0168*/ 	.word	0x00000640
        /*016c*/ 	.word	0x000000ff
        /*0170*/ 	.word	0x00000030
        /*0174*/ 	.short	0x0100
        /*0176*/ 	.byte	0x04
	.zero		1


	//   ....[6]....
        /*0178*/ 	.word	0x00000650
        /*017c*/ 	.word	0x000000ff
        /*0180*/ 	.word	0x00000018
        /*0184*/ 	.short	0x0100
        /*0186*/ 	.byte	0x04
	.zero		1


	//   ....[7]....
        /*0188*/ 	.word	0x00000660
        /*018c*/ 	.word	0x000000ff
        /*0190*/ 	.word	0x00000038
        /*0194*/ 	.short	0x0100
        /*0196*/ 	.byte	0x04
	.zero		1


	//   ....[8]....
        /*0198*/ 	.word	0x00000790
        /*019c*/ 	.word	0x000000ff
        /*01a0*/ 	.word	0x00000040
        /*01a4*/ 	.short	0x0100
        /*01a6*/ 	.byte	0x04
	.zero		1


	//   ....[9]....
        /*01a8*/ 	.word	0x000007a0
        /*01ac*/ 	.word	0x000000ff
        /*01b0*/ 	.word	0x00000050
        /*01b4*/ 	.short	0x0100
        /*01b6*/ 	.byte	0x04
	.zero		1


	//   ....[10]....
        /*01b8*/ 	.word	0x000007b0
        /*01bc*/ 	.word	0x000000ff
        /*01c0*/ 	.word	0x00000048
        /*01c4*/ 	.short	0x0100
        /*01c6*/ 	.byte	0x04
	.zero		1


	//   ....[11]....
        /*01c8*/ 	.word	0x000007c0
        /*01cc*/ 	.word	0x000000ff
        /*01d0*/ 	.word	0x00000058
        /*01d4*/ 	.short	0x0100
        /*01d6*/ 	.byte	0x04
	.zero		1


	//   ....[12]....
        /*01d8*/ 	.word	0x000008b0
        /*01dc*/ 	.word	0x000000ff
        /*01e0*/ 	.word	0x00000060
        /*01e4*/ 	.short	0x0100
        /*01e6*/ 	.byte	0x06
	.zero		1


	//   ....[13]....
        /*01e8*/ 	.word	0x000008c0
        /*01ec*/ 	.word	0x000000ff
        /*01f0*/ 	.word	0x00000068
        /*01f4*/ 	.short	0x0100
        /*01f6*/ 	.byte	0x06
	.zero		1


	//   ....[14]....
        /*01f8*/ 	.word	0x00000a00
        /*01fc*/ 	.word	0x000000ff
        /*0200*/ 	.word	0x00000070
        /*0204*/ 	.short	0x0100
        /*0206*/ 	.byte	0x06
	.zero		1


	//   ....[15]....
        /*0208*/ 	.word	0x00000a10
        /*020c*/ 	.word	0x000000ff
        /*0210*/ 	.word	0x00000080
        /*0214*/ 	.short	0x0100
        /*0216*/ 	.byte	0x06
	.zero		1


	//   ....[16]....
        /*0218*/ 	.word	0x00000a20
        /*021c*/ 	.word	0x000000ff
        /*0220*/ 	.word	0x00000078
        /*0224*/ 	.short	0x0100
        /*0226*/ 	.byte	0x06
	.zero		1


	//   ....[17]....
        /*0228*/ 	.word	0x00000a30
        /*022c*/ 	.word	0x000000ff
        /*0230*/ 	.word	0x00000088
        /*0234*/ 	.short	0x0100
        /*0236*/ 	.byte	0x06
	.zero		1


	//   ....[18]....
        /*0238*/ 	.word	0x00000b60
        /*023c*/ 	.word	0x000000ff
        /*0240*/ 	.word	0x00000090
        /*0244*/ 	.short	0x0100
        /*0246*/ 	.byte	0x04
	.zero		1


	//   ....[19]....
        /*0248*/ 	.word	0x00000b70
        /*024c*/ 	.word	0x000000ff
        /*0250*/ 	.word	0x000000b0
        /*0254*/ 	.short	0x0100
        /*0256*/ 	.byte	0x04
	.zero		1


	//   ....[20]....
        /*0258*/ 	.word	0x00000b80
        /*025c*/ 	.word	0x000000ff
        /*0260*/ 	.word	0x00000098
        /*0264*/ 	.short	0x0100
        /*0266*/ 	.byte	0x04
	.zero		1


	//   ....[21]....
        /*0268*/ 	.word	0x00000b90
        /*026c*/ 	.word	0x000000ff
        /*0270*/ 	.word	0x000000b8
        /*0274*/ 	.short	0x0100
        /*0276*/ 	.byte	0x04
	.zero		1


	//   ....[22]....
        /*0278*/ 	.word	0x00000ba0
        /*027c*/ 	.word	0x000000ff
        /*0280*/ 	.word	0x000000a0
        /*0284*/ 	.short	0x0100
        /*0286*/ 	.byte	0x04
	.zero		1


	//   ....[23]....
        /*0288*/ 	.word	0x00000bb0
        /*028c*/ 	.word	0x000000ff
        /*0290*/ 	.word	0x000000c0
        /*0294*/ 	.short	0x0100
        /*0296*/ 	.byte	0x04
	.zero		1


	//   ....[24]....
        /*0298*/ 	.word	0x00000bc0
        /*029c*/ 	.word	0x000000ff
        /*02a0*/ 	.word	0x000000a8
        /*02a4*/ 	.short	0x0100
        /*02a6*/ 	.byte	0x04
	.zero		1


	//   ....[25]....
        /*02a8*/ 	.word	0x00000bd0
        /*02ac*/ 	.word	0x000000ff
        /*02b0*/ 	.word	0x000000c8
        /*02b4*/ 	.short	0x0100
        /*02b6*/ 	.byte	0x04
	.zero		1


	//   ....[26]....
        /*02b8*/ 	.word	0x00000cc0
        /*02bc*/ 	.word	0x000000ff
        /*02c0*/ 	.word	0x000000d0
        /*02c4*/ 	.short	0x0100
        /*02c6*/ 	.byte	0x04
	.zero		1


	//   ....[27]....
        /*02c8*/ 	.word	0x00000cd0
        /*02cc*/ 	.word	0x000000ff
        /*02d0*/ 	.word	0x000000e0
        /*02d4*/ 	.short	0x0100
        /*02d6*/ 	.byte	0x04
	.zero		1


	//   ....[28]....
        /*02d8*/ 	.word	0x00000ce0
        /*02dc*/ 	.word	0x000000ff
        /*02e0*/ 	.word	0x000000d8
        /*02e4*/ 	.short	0x0100
        /*02e6*/ 	.byte	0x04
	.zero		1


	//   ....[29]....
        /*02e8*/ 	.word	0x00000cf0
        /*02ec*/ 	.word	0x000000ff
        /*02f0*/ 	.word	0x000000e8
        /*02f4*/ 	.short	0x0100
        /*02f6*/ 	.byte	0x04
	.zero		1


	//   ....[30]....
        /*02f8*/ 	.word	0x00001840
        /*02fc*/ 	.word	0x00000000
        /*0300*/ 	.word	0x000000e0
        /*0304*/ 	.short	0x010a
        /*0306*/ 	.byte	0xff
	.zero		1


	//   ....[31]....
        /*0308*/ 	.word	0x00001870
        /*030c*/ 	.word	0x00000000
        /*0310*/ 	.word	0x000000d0
        /*0314*/ 	.short	0x0101
        /*0316*/ 	.byte	0xff
	.zero		1


	//   ....[32]....
        /*0318*/ 	.word	0x00001920
        /*031c*/ 	.word	0x000000ff
        /*0320*/ 	.word	0x00000020
        /*0324*/ 	.short	0x010a
        /*0326*/ 	.byte	0x06
	.zero		1


	//   ....[33]....
        /*0328*/ 	.word	0x000019a0
        /*032c*/ 	.word	0x000000ff
        /*0330*/ 	.word	0x00000020
        /*0334*/ 	.short	0x010a
        /*0336*/ 	.byte	0x21
	.zero		1


	//   ....[34]....
        /*0338*/ 	.word	0x00001b30
        /*033c*/ 	.word	0x000000ff
        /*0340*/ 	.word	0x00000020
        /*0344*/ 	.short	0x010a
        /*0346*/ 	.byte	0x06
	.zero		1


	//   ....[35]....
        /*0348*/ 	.word	0x00001c60
        /*034c*/ 	.word	0x000000ff
        /*0350*/ 	.word	0x00000068
        /*0354*/ 	.short	0x0101
        /*0356*/ 	.byte	0x16
	.zero		1


	//   ....[36]....
        /*0358*/ 	.word	0x00001c80
        /*035c*/ 	.word	0x000000ff
        /*0360*/ 	.word	0x00000020
        /*0364*/ 	.short	0x010a
        /*0366*/ 	.byte	0x06
	.zero		1


	//   ....[37]....
        /*0368*/ 	.word	0x00001d00
        /*036c*/ 	.word	0x000000ff
        /*0370*/ 	.word	0x00000020
        /*0374*/ 	.short	0x010a
        /*0376*/ 	.byte	0x09
	.zero		1


	//   ....[38]....
        /*0378*/ 	.word	0x00001e90
        /*037c*/ 	.word	0x000000ff
        /*0380*/ 	.word	0x00000020
        /*0384*/ 	.short	0x010a
        /*0386*/ 	.byte	0x07
	.zero		1


	//   ....[39]....
        /*0388*/ 	.word	0x00001fd0
        /*038c*/ 	.word	0x00000003
        /*0390*/ 	.word	0x00000070
        /*0394*/ 	.short	0x010a
        /*0396*/ 	.byte	0xff
	.zero		1


	//   ....[40]....
        /*0398*/ 	.word	0x00002120
        /*039c*/ 	.word	0x00000000
        /*03a0*/ 	.word	0x00000000
        /*03a4*/ 	.short	0x0101
        /*03a6*/ 	.byte	0xff
	.zero		1


	//   ....[41]....
        /*03a8*/ 	.word	0x000026c0
        /*03ac*/ 	.word	0x000000ff
        /*03b0*/ 	.word	0x00000000
        /*03b4*/ 	.short	0x010a
        /*03b6*/ 	.byte	0x04
	.zero		1


	//   ....[42]....
        /*03b8*/ 	.word	0x00002750
        /*03bc*/ 	.word	0x000000ff
        /*03c0*/ 	.word	0x00000000
        /*03c4*/ 	.short	0x010a
        /*03c6*/ 	.byte	0x05
	.zero		1


	//   ....[43]....
        /*03c8*/ 	.word	0x000027e0
        /*03cc*/ 	.word	0x000000ff
        /*03d0*/ 	.word	0x00000000
        /*03d4*/ 	.short	0x010a
        /*03d6*/ 	.byte	0x05
	.zero		1


	//   ....[44]....
        /*03d8*/ 	.word	0x00002880
        /*03dc*/ 	.word	0x00000000
        /*03e0*/ 	.word	0x00000000
        /*03e4*/ 	.short	0x010a
        /*03e6*/ 	.byte	0xff
	.zero		1


	//   ....[45]....
        /*03e8*/ 	.word	0x000029a0
        /*03ec*/ 	.word	0x00000002
        /*03f0*/ 	.word	0x000000d0
        /*03f4*/ 	.short	0x010a
        /*03f6*/ 	.byte	0xff
	.zero		1


	//   ....[46]....
        /*03f8*/ 	.word	0x00002a10
        /*03fc*/ 	.word	0x00000002
        /*0400*/ 	.word	0x00000000
        /*0404*/ 	.short	0x0101
        /*0406*/ 	.byte	0xff
	.zero		1


	//   ....[47]....
        /*0408*/ 	.word	0x00002a30
        /*040c*/ 	.word	0x000000ff
        /*0410*/ 	.word	0x00000080
        /*0414*/ 	.short	0x010a
        /*0416*/ 	.byte	0x04
	.zero		1


	//   ....[48]....
        /*0418*/ 	.word	0x00002b50
        /*041c*/ 	.word	0x00000002
        /*0420*/ 	.word	0x00000070
        /*0424*/ 	.short	0x010a
        /*0426*/ 	.byte	0xff
	.zero		1


	//   ....[49]....
        /*0428*/ 	.word	0x00002c50
        /*042c*/ 	.word	0x00000002
        /*0430*/ 	.word	0x00000000
        /*0434*/ 	.short	0x0101
        /*0436*/ 	.byte	0xff
	.zero		1


	//   ....[50]....
        /*0438*/ 	.word	0x00002ce0
        /*043c*/ 	.word	0x000000ff
        /*0440*/ 	.word	0x00000080
        /*0444*/ 	.short	0x0106
        /*0446*/ 	.byte	0x04
	.zero		1


	//   ....[51]....
        /*0448*/ 	.word	0x00002d00
        /*044c*/ 	.word	0x000000ff
        /*0450*/ 	.word	0x00000080
        /*0454*/ 	.short	0x010a
        /*0456*/ 	.byte	0x04
	.zero		1


	//   ....[52]....
        /*0458*/ 	.word	0x00002d90
        /*045c*/ 	.word	0x000000ff
        /*0460*/ 	.word	0x00000080
        /*0464*/ 	.short	0x0106
        /*0466*/ 	.byte	0x06
	.zero		1


	//   ....[53]....
        /*0468*/ 	.word	0x00002dd0
        /*046c*/ 	.word	0x00000000
        /*0470*/ 	.word	0x00000080
        /*0474*/ 	.short	0x010a
        /*0476*/ 	.byte	0xff
	.zero		1


	//   ....[54]....
        /*0478*/ 	.word	0x00003320
        /*047c*/ 	.word	0x00000000
        /*0480*/ 	.word	0x00000070
        /*0484*/ 	.short	0x010a
        /*0486*/ 	.byte	0xff
	.zero		1


	//   ....[55]....
        /*0488*/ 	.word	0x00003420
        /*048c*/ 	.word	0x00000003
        /*0490*/ 	.word	0x00000000
        /*0494*/ 	.short	0x0101
        /*0496*/ 	.byte	0xff
	.zero		1


	//   ....[56]....
        /*0498*/ 	.word	0x00003430
        /*049c*/ 	.word	0x000000ff
        /*04a0*/ 	.word	0x00000000
        /*04a4*/ 	.short	0x010a
        /*04a6*/ 	.byte	0x05
	.zero		1


	//   ....[57]....
        /*04a8*/ 	.word	0x000034a0
        /*04ac*/ 	.word	0x000000ff
        /*04b0*/ 	.word	0x000000b0
        /*04b4*/ 	.short	0x010a
        /*04b6*/ 	.byte	0x1f
	.zero		1


	//   ....[58]....
        /*04b8*/ 	.word	0x00003570
        /*04bc*/ 	.word	0x000000ff
        /*04c0*/ 	.word	0x00000000
        /*04c4*/ 	.short	0x010a
        /*04c6*/ 	.byte	0x07
	.zero		1


	//   ....[59]....
        /*04c8*/ 	.word	0x000036b0
        /*04cc*/ 	.word	0x000000ff
        /*04d0*/ 	.word	0x00000000
        /*04d4*/ 	.short	0x010a
        /*04d6*/ 	.byte	0x06
	.zero		1


	//   ....[60]....
        /*04d8*/ 	.word	0x00003950
        /*04dc*/ 	.word	0x000000ff
        /*04e0*/ 	.word	0x00000000
        /*04e4*/ 	.short	0x010a
        /*04e6*/ 	.byte	0x04
	.zero		1


	//   ....[61]....
        /*04e8*/ 	.word	0x000039e0
        /*04ec*/ 	.word	0x000000ff
        /*04f0*/ 	.word	0x00000000
        /*04f4*/ 	.short	0x010a
        /*04f6*/ 	.byte	0x05
	.zero		1


	//   ....[62]....
        /*04f8*/ 	.word	0x00003a70
        /*04fc*/ 	.word	0x000000ff
        /*0500*/ 	.word	0x00000000
        /*0504*/ 	.short	0x010a
        /*0506*/ 	.byte	0x05
	.zero		1


	//   ....[63]....
        /*0508*/ 	.word	0x00003b00
        /*050c*/ 	.word	0x000000ff
        /*0510*/ 	.word	0x00000000
        /*0514*/ 	.short	0x010a
        /*0516*/ 	.byte	0x04
	.zero		1


	//   ....[64]....
        /*0518*/ 	.word	0x00003fe0
        /*051c*/ 	.word	0x00000003
        /*0520*/ 	.word	0x00000070
        /*0524*/ 	.short	0x010a
        /*0526*/ 	.byte	0xff
	.zero		1


	//   ....[65]....
        /*0528*/ 	.word	0x00004150
        /*052c*/ 	.word	0x00000000
        /*0530*/ 	.word	0x00000000
        /*0534*/ 	.short	0x0101
        /*0536*/ 	.byte	0xff
	.zero		1


	//   ....[66]....
        /*0538*/ 	.word	0x00004600
        /*053c*/ 	.word	0x000000ff
        /*0540*/ 	.word	0x00000068
        /*0544*/ 	.short	0x010a
        /*0546*/ 	.byte	0x06
	.zero		1


	//   ....[67]....
        /*0548*/ 	.word	0x000047d0
        /*054c*/ 	.word	0x000000ff
        /*0550*/ 	.word	0x00000050
        /*0554*/ 	.short	0x010a
        /*0556*/ 	.byte	0x07
	.zero		1


	//   ....[68]....
        /*0558*/ 	.word	0x00004c10
        /*055c*/ 	.word	0x000000ff
        /*0560*/ 	.word	0x00000040
        /*0564*/ 	.short	0x010b
        /*0566*/ 	.byte	0x07
	.zero		1


	//   ....[69]....
        /*0568*/ 	.word	0x00004c20
        /*056c*/ 	.word	0x000000ff
        /*0570*/ 	.word	0x00000000
        /*0574*/ 	.short	0x0101
        /*0576*/ 	.byte	0x04
	.zero		1


	//   ....[70]....
        /*0578*/ 	.word	0x00004c70
        /*057c*/ 	.word	0x000000ff
        /*0580*/ 	.word	0x00000000
        /*0584*/ 	.short	0x010a
        /*0586*/ 	.byte	0x04
	.zero		1


	//   ....[71]....
        /*0588*/ 	.word	0x00004d10
        /*058c*/ 	.word	0x00000000
        /*0590*/ 	.word	0x00000000
        /*0594*/ 	.short	0x010a
        /*0596*/ 	.byte	0xff
	.zero		1


	//   ....[72]....
        /*0598*/ 	.word	0x00004f40
        /*059c*/ 	.word	0x00000008
        /*05a0*/ 	.word	0x00000070
        /*05a4*/ 	.short	0x010a
        /*05a6*/ 	.byte	0xff
	.zero		1


	//   ....[73]....
        /*05a8*/ 	.word	0x000050d0
        /*05ac*/ 	.word	0x00000000
        /*05b0*/ 	.word	0x00000000
        /*05b4*/ 	.short	0x0101
        /*05b6*/ 	.byte	0xff
	.zero		1


	//   ....[74]....
        /*05b8*/ 	.word	0x00005c00
        /*05bc*/ 	.word	0x00000000
        /*05c0*/ 	.word	0x00000040
        /*05c4*/ 	.short	0x010a
        /*05c6*/ 	.byte	0xff
	.zero		1


	//   ....[75]....
        /*05c8*/ 	.word	0x00005cd0
        /*05cc*/ 	.word	0x00000011
        /*05d0*/ 	.word	0x00000090
        /*05d4*/ 	.short	0x010a
        /*05d6*/ 	.byte	0xff
	.zero		1


	//   ....[76]....
        /*05d8*/ 	.word	0x00005eb0
        /*05dc*/ 	.word	0x00000000
        /*05e0*/ 	.word	0x00000040
        /*05e4*/ 	.short	0x010a
        /*05e6*/ 	.byte	0xff
	.zero		1


	//   ....[77]....
        /*05e8*/ 	.word	0x000062c0
        /*05ec*/ 	.word	0x00000011
        /*05f0*/ 	.word	0x00000090
        /*05f4*/ 	.short	0x010a
        /*05f6*/ 	.byte	0xff
	.zero		1


	//   ....[78]....
        /*05f8*/ 	.word	0x00006f50
        /*05fc*/ 	.word	0x000000ff
        /*0600*/ 	.word	0x00000000
        /*0604*/ 	.short	0x0101
        /*0606*/ 	.byte	0x04
	.zero		1


	//   ....[79]....
        /*0608*/ 	.word	0x00008be0
        /*060c*/ 	.word	0x00000000
        /*0610*/ 	.word	0x00000000
        /*0614*/ 	.short	0x0101
        /*0616*/ 	.byte	0xff
	.zero		1


	//   ....[80]....
        /*0618*/ 	.word	0x00008e80
        /*061c*/ 	.word	0x00000000
        /*0620*/ 	.word	0x000000e0
        /*0624*/ 	.short	0x010a
        /*0626*/ 	.byte	0xff
	.zero		1


	//   ....[81]....
        /*0628*/ 	.word	0x00008ee0
        /*062c*/ 	.word	0x00000000
        /*0630*/ 	.word	0x00000020
        /*0634*/ 	.short	0x010a
        /*0636*/ 	.byte	0xff
	.zero		1


	//   ....[82]....
        /*0638*/ 	.word	0x00008f40
        /*063c*/ 	.word	0x00000000
        /*0640*/ 	.word	0x00000020
        /*0644*/ 	.short	0x010a
        /*0646*/ 	.byte	0xff
	.zero		1


	//   ....[83]....
        /*0648*/ 	.word	0x00008f90
        /*064c*/ 	.word	0x00000003
        /*0650*/ 	.word	0x00000070
        /*0654*/ 	.short	0x010a
        /*0656*/ 	.byte	0xff
	.zero		1


	//   ....[84]....
        /*0658*/ 	.word	0x00008ff0
        /*065c*/ 	.word	0x00000000
        /*0660*/ 	.word	0x00000000
        /*0664*/ 	.short	0x010a
        /*0666*/ 	.byte	0xff
	.zero		1


	//   ....[85]....
        /*0668*/ 	.word	0x00009050
        /*066c*/ 	.word	0x00000000
        /*0670*/ 	.word	0x00000000
        /*0674*/ 	.short	0x010a
        /*0676*/ 	.byte	0xff
	.zero		1


	//   ....[86]....
        /*0678*/ 	.word	0x000090b0
        /*067c*/ 	.word	0x00000000
        /*0680*/ 	.word	0x00000000
        /*0684*/ 	.short	0x010a
        /*0686*/ 	.byte	0xff
	.zero		1


	//   ....[87]....
        /*0688*/ 	.word	0x00009100
        /*068c*/ 	.word	0x00000002
        /*0690*/ 	.word	0x000000d0
        /*0694*/ 	.short	0x010a
        /*0696*/ 	.byte	0xff
	.zero		1


	//   ....[88]....
        /*0698*/ 	.word	0x00009160
        /*069c*/ 	.word	0x00000002
        /*06a0*/ 	.word	0x00000080
        /*06a4*/ 	.short	0x010a
        /*06a6*/ 	.byte	0xff
	.zero		1


	//   ....[89]....
        /*06a8*/ 	.word	0x000091b0
        /*06ac*/ 	.word	0x00000002
        /*06b0*/ 	.word	0x00000070
        /*06b4*/ 	.short	0x010a
        /*06b6*/ 	.byte	0xff
	.zero		1


	//   ....[90]....
        /*06b8*/ 	.word	0x00009210
        /*06bc*/ 	.word	0x00000000
        /*06c0*/ 	.word	0x00000080
        /*06c4*/ 	.short	0x010a
        /*06c6*/ 	.byte	0xff
	.zero		1


	//   ....[91]....
        /*06c8*/ 	.word	0x00009260
        /*06cc*/ 	.word	0x00000000
        /*06d0*/ 	.word	0x00000070
        /*06d4*/ 	.short	0x010a
        /*06d6*/ 	.byte	0xff
	.zero		1


	//   ....[92]....
        /*06d8*/ 	.word	0x000092c0
        /*06dc*/ 	.word	0x00000002
        /*06e0*/ 	.word	0x000000b0
        /*06e4*/ 	.short	0x010a
        /*06e6*/ 	.byte	0xff
	.zero		1


	//   ....[93]....
        /*06e8*/ 	.word	0x00009320
        /*06ec*/ 	.word	0x00000000
        /*06f0*/ 	.word	0x00000000
        /*06f4*/ 	.short	0x010a
        /*06f6*/ 	.byte	0xff
	.zero		1


	//   ....[94]....
        /*06f8*/ 	.word	0x00009380
        /*06fc*/ 	.word	0x00000000
        /*0700*/ 	.word	0x00000000
        /*0704*/ 	.short	0x010a
        /*0706*/ 	.byte	0xff
	.zero		1


	//   ....[95]....
        /*0708*/ 	.word	0x000093e0
        /*070c*/ 	.word	0x00000000
        /*0710*/ 	.word	0x00000000
        /*0714*/ 	.short	0x010a
        /*0716*/ 	.byte	0xff
	.zero		1


	//   ....[96]....
        /*0718*/ 	.word	0x00009440
        /*071c*/ 	.word	0x00000000
        /*0720*/ 	.word	0x00000000
        /*0724*/ 	.short	0x010a
        /*0726*/ 	.byte	0xff
	.zero		1


	//   ....[97]....
        /*0728*/ 	.word	0x000094a0
        /*072c*/ 	.word	0x00000000
        /*0730*/ 	.word	0x00000000
        /*0734*/ 	.short	0x010a
        /*0736*/ 	.byte	0xff
	.zero		1


	//   ....[98]....
        /*0738*/ 	.word	0x000094f0
        /*073c*/ 	.word	0x00000003
        /*0740*/ 	.word	0x00000070
        /*0744*/ 	.short	0x010a
        /*0746*/ 	.byte	0xff
	.zero		1


	//   ....[99]....
        /*0748*/ 	.word	0x00009550
        /*074c*/ 	.word	0x00000000
        /*0750*/ 	.word	0x00000068
        /*0754*/ 	.short	0x010a
        /*0756*/ 	.byte	0xff
	.zero		1


	//   ....[100]....
        /*0758*/ 	.word	0x000095b0
        /*075c*/ 	.word	0x00000002
        /*0760*/ 	.word	0x00000050
        /*0764*/ 	.short	0x010a
        /*0766*/ 	.byte	0xff
	.zero		1


	//   ....[101]....
        /*0768*/ 	.word	0x00009610
        /*076c*/ 	.word	0x00000000
        /*0770*/ 	.word	0x00000000
        /*0774*/ 	.short	0x010a
        /*0776*/ 	.byte	0xff
	.zero		1


	//   ....[102]....
        /*0778*/ 	.word	0x00009660
        /*077c*/ 	.word	0x00000008
        /*0780*/ 	.word	0x00000070
        /*0784*/ 	.short	0x010a
        /*0786*/ 	.byte	0xff
	.zero		1


	//   ....[103]....
        /*0788*/ 	.word	0x000096b0
        /*078c*/ 	.word	0x00000000
        /*0790*/ 	.word	0x00000040
        /*0794*/ 	.short	0x010a
        /*0796*/ 	.byte	0xff
	.zero		1


	//   ....[104]....
        /*0798*/ 	.word	0x00009700
        /*079c*/ 	.word	0x00000011
        /*07a0*/ 	.word	0x00000090
        /*07a4*/ 	.short	0x010a
        /*07a6*/ 	.byte	0xff
	.zero		1


	//----- nvinfo : EIATTR_NUM_MBARRIERS
	.align		4
.L_47:
        /*07a8*/ 	.byte	0x03, 0x38
        /*07aa*/ 	.short	0x001e


	//----- nvinfo : EIATTR_EXIT_INSTR_OFFSETS
	.align		4
        /*07ac*/ 	.byte	0x04, 0x1c
        /*07ae*/ 	.short	(.L_49 - .L_48)


	//   ....[0]....
.L_48:
        /*07b0*/ 	.word	0x000028b0


	//   ....[1]....
        /*07b4*/ 	.word	0x00002da0


	//   ....[2]....
        /*07b8*/ 	.word	0x00002e00


	//   ....[3]....
        /*07bc*/ 	.word	0x00003d60


	//   ....[4]....
        /*07c0*/ 	.word	0x00004d40


	//   ....[5]....
        /*07c4*/ 	.word	0x00004d80


	//   ....[6]....
        /*07c8*/ 	.word	0x00008d90


	//   ....[7]....
        /*07cc*/ 	.word	0x00008e10


	//   ....[8]....
        /*07d0*/ 	.word	0x00008e40


	//   ....[9]....
        /*07d4*/ 	.word	0x00008e70


	//----- nvinfo : EIATTR_MAX_THREADS
	.align		4
.L_49:
        /*07d8*/ 	.byte	0x04, 0x05
        /*07da*/ 	.short	(.L_51 - .L_50)
.L_50:
        /*07dc*/ 	.word	0x00000100
        /*07e0*/ 	.word	0x00000001
        /*07e4*/ 	.word	0x00000001


	//----- nvinfo : EIATTR_CRS_STACK_SIZE
	.align		4
.L_51:
        /*07e8*/ 	.byte	0x04, 0x1e
        /*07ea*/ 	.short	(.L_53 - .L_52)
.L_52:
        /*07ec*/ 	.word	0x00000000


	//----- nvinfo : EIATTR_CBANK_PARAM_SIZE
	.align		4
.L_53:
        /*07f0*/ 	.byte	0x03, 0x19
        /*07f2*/ 	.short	0x0800


	//----- nvinfo : EIATTR_PARAM_CBANK
	.align		4
        /*07f4*/ 	.byte	0x04, 0x0a
        /*07f6*/ 	.short	(.L_55 - .L_54)
	.align		4
.L_54:
        /*07f8*/ 	.word	index@(.nv.constant0._ZN7cutlass13device_kernelINS_4gemm6kernel13GemmUniversalIN4cute5tupleIJiiiiEEENS1_10collective13CollectiveMmaINS1_35MainloopSm100TmaUmmaWarpSpecializedILi4ELi2ELi4ENS5_IJNS4_1CILi2EEENSA_ILi1EEESC_EEEEENS5_IJNSA_ILi64EEENSA_ILi224EEESF_EEENS_6half_tENS5_IJlSC_lEEESI_SJ_NS4_8TiledMMAINS4_8MMA_AtomIJNS4_20SM100_MMA_F16BF16_SSISI_SI_fLi64ELi224ELNS4_4UMMA5MajorE0ELSO_0ELNSN_7ScaleInE0ELSP_0EEEEEENS4_6LayoutINS5_IJSC_SC_SC_EEENS5_IJNSA_ILi0EEESU_SU_EEEEENS5_IJNS4_10UnderscoreESX_SX_EEEEENS4_13SM90_TMA_LOADENS4_14ComposedLayoutINS4_7SwizzleILi3ELi4ELi3EEENS4_18smem_ptr_flag_bitsILi16EEENSS_INS5_IJNSA_ILi8EEESF_EEENS5_IJSF_SC_EEEEEEEvNS4_8identityENS4_23SM90_TMA_LOAD_MULTICASTES1A_vS1B_EENS_8epilogue10collective18CollectiveEpilogueINS1E_23Sm100TmaWarpSpecializedILi2ELi1ELi112ELb1ELb0EEEJSH_NS5_IJNSS_ISF_SC_EENSS_ISG_SC_EEEEESI_SJ_SI_SJ_NS1E_6fusion15FusionCallbacksIS1I_NS1M_17LinearCombinationISI_fSI_fLNS_15FloatRoundStyleE2EEESH_S1L_JEEENS4_5SM1004TMEM4LOAD26SM100_TMEM_LOAD_16dp256b4xES10_NS11_INS12_ILi2ELi4ELi3EEES15_NSS_INS5_IJS16_NSA_ILi32EEEEEENS5_IJS1X_SC_EEEEEEENS4_17SM75_U32x4_LDSM_NENS4_14SM90_TMA_STOREES21_NS4_17SM90_U32x4_STSM_NENS4_39AutoVectorizingCopyWithAssumedAlignmentILi128EEEEEEvvEEEEvNT_6ParamsE)
        /*07fc*/ 	.short	0x0380
        /*07fe*/ 	.short	0x0800


	//----- nvinfo : EIATTR_SW_WAR
	.align		4
.L_55:
        /*0800*/ 	.byte	0x04, 0x36
        /*0802*/ 	.short	(.L_57 - .L_56)
.L_56:
        /*0804*/ 	.word	0x00000008
.L_57:


//--------------------- .nv.callgraph             --------------------------
	.section	.nv.callgraph,"",@"SHT_CUDA_CALLGRAPH"
	.align	4
	.sectionentsize	8
	.align		4
        /*0000*/ 	.word	0x00000000
	.align		4
        /*0004*/ 	.word	0xffffffff
	.align		4
        /*0008*/ 	.word	index@(_ZN7cutlass13device_kernelINS_4gemm6kernel13GemmUniversalIN4cute5tupleIJiiiiEEENS1_10collective13CollectiveMmaINS1_35MainloopSm100TmaUmmaWarpSpecializedILi4ELi2ELi4ENS5_IJNS4_1CILi2EEENSA_ILi1EEESC_EEEEENS5_IJNSA_ILi64EEENSA_ILi224EEESF_EEENS_6half_tENS5_IJlSC_lEEESI_SJ_NS4_8TiledMMAINS4_8MMA_AtomIJNS4_20SM100_MMA_F16BF16_SSISI_SI_fLi64ELi224ELNS4_4UMMA5MajorE0ELSO_0ELNSN_7ScaleInE0ELSP_0EEEEEENS4_6LayoutINS5_IJSC_SC_SC_EEENS5_IJNSA_ILi0EEESU_SU_EEEEENS5_IJNS4_10UnderscoreESX_SX_EEEEENS4_13SM90_TMA_LOADENS4_14ComposedLayoutINS4_7SwizzleILi3ELi4ELi3EEENS4_18smem_ptr_flag_bitsILi16EEENSS_INS5_IJNSA_ILi8EEESF_EEENS5_IJSF_SC_EEEEEEEvNS4_8identityENS4_23SM90_TMA_LOAD_MULTICASTES1A_vS1B_EENS_8epilogue10collective18CollectiveEpilogueINS1E_23Sm100TmaWarpSpecializedILi2ELi1ELi112ELb1ELb0EEEJSH_NS5_IJNSS_ISF_SC_EENSS_ISG_SC_EEEEESI_SJ_SI_SJ_NS1E_6fusion15FusionCallbacksIS1I_NS1M_17LinearCombinationISI_fSI_fLNS_15FloatRoundStyleE2EEESH_S1L_JEEENS4_5SM1004TMEM4LOAD26SM100_TMEM_LOAD_16dp256b4xES10_NS11_INS12_ILi2ELi4ELi3EEES15_NSS_INS5_IJS16_NSA_ILi32EEEEEENS5_IJS1X_SC_EEEEEEENS4_17SM75_U32x4_LDSM_NENS4_14SM90_TMA_STOREES21_NS4_17SM90_U32x4_STSM_NENS4_39AutoVectorizingCopyWithAssumedAlignmentILi128EEEEEEvvEEEEvNT_6ParamsE)
	.align		4
        /*000c*/ 	.word	index@(__assertfail)
	.align		4
        /*0010*/ 	.word	0x00000000
	.align		4
        /*0014*/ 	.word	0xfffffffe
	.align		4
        /*0018*/ 	.word	0x00000000
	.align		4
        /*001c*/ 	.word	0xfffffffd
	.align		4
        /*0020*/ 	.word	0x00000000
	.align		4
        /*0024*/ 	.word	0xfffffffc


//--------------------- .nv.constant4             --------------------------
	.section	.nv.constant4,"a",@progbits
	.align	8
	.align		8
.nv.constant4:
        /*0000*/ 	.dword	__assertfail
	.align		8
        /*0008*/ 	.dword	__unnamed_1
	.align		8
        /*0010*/ 	.dword	__unnamed_2
	.align		8
        /*0018*/ 	.dword	_ZN39_INTERNAL_efcaf5b4_4_k_cu_a4e112a6_96144cuda3std3__45__cpo5beginE
	.align		8
        /*0020*/ 	.dword	_ZN39_INTERNAL_efcaf5b4_4_k_cu_a4e112a6_96144cuda3std3__45__cpo3endE
	.align		8
        /*0028*/ 	.dword	_ZN39_INTERNAL_efcaf5b4_4_k_cu_a4e112a6_96144cuda3std3__45__cpo6cbeginE
	.align		8
        /*0030*/ 	.dword	_ZN39_INTERNAL_efcaf5b4_4_k_cu_a4e112a6_96144cuda3std3__45__cpo4cendE
	.align		8
        /*0038*/ 	.dword	_ZN39_INTERNAL_efcaf5b4_4_k_cu_a4e112a6_96144cuda3std3__441_GLOBAL__N__efcaf5b4_4_k_cu_a4e112a6_96146ignoreE
	.align		8
        /*0040*/ 	.dword	_ZN39_INTERNAL_efcaf5b4_4_k_cu_a4e112a6_96144cuda3std3__419piecewise_constructE
	.align		8
        /*0048*/ 	.dword	_ZN39_INTERNAL_efcaf5b4_4_k_cu_a4e112a6_96144cuda3std3__48in_placeE
	.align		8
        /*0050*/ 	.dword	_ZN39_INTERNAL_efcaf5b4_4_k_cu_a4e112a6_96144cuda3std6ranges3__45__cpo4swapE
	.align		8
        /*0058*/ 	.dword	_ZN39_INTERNAL_efcaf5b4_4_k_cu_a4e112a6_96144cuda3std6ranges3__45__cpo9iter_moveE
	.align		8
        /*0060*/ 	.dword	_ZN39_INTERNAL_efcaf5b4_4_k_cu_a4e112a6_96144cute7productE
	.align		8
        /*0068*/ 	.dword	_ZN39_INTERNAL_efcaf5b4_4_k_cu_a4e112a6_96144cute1_E
	.align		8
        /*0070*/ 	.dword	$str$25
	.align		8
        /*0078*/ 	.dword	$str$26
	.align		8
        /*0080*/ 	.dword	$str$27
	.align		8
        /*0088*/ 	.dword	$str$28


//--------------------- .text._ZN7cutlass13device_kernelINS_4gemm6kernel13GemmUniversalIN4cute5tupleIJiiiiEEENS1_10collective13CollectiveMmaINS1_35MainloopSm100TmaUmmaWarpSpecializedILi4ELi2ELi4ENS5_IJNS4_1CILi2EEENSA_ILi1EEESC_EEEEENS5_IJNSA_ILi64EEENSA_ILi224EEESF_EEENS_6half_tENS5_IJlSC_lEEESI_SJ_NS4_8TiledMMAINS4_8MMA_AtomIJNS4_20SM100_MMA_F16BF16_SSISI_SI_fLi64ELi224ELNS4_4UMMA5MajorE0ELSO_0ELNSN_7ScaleInE0ELSP_0EEEEEENS4_6LayoutINS5_IJSC_SC_SC_EEENS5_IJNSA_ILi0EEESU_SU_EEEEENS5_IJNS4_10UnderscoreESX_SX_EEEEENS4_13SM90_TMA_LOADENS4_14ComposedLayoutINS4_7SwizzleILi3ELi4ELi3EEENS4_18smem_ptr_flag_bitsILi16EEENSS_INS5_IJNSA_ILi8EEESF_EEENS5_IJSF_SC_EEEEEEEvNS4_8identityENS4_23SM90_TMA_LOAD_MULTICASTES1A_vS1B_EENS_8epilogue10collective18CollectiveEpilogueINS1E_23Sm100TmaWarpSpecializedILi2ELi1ELi112ELb1ELb0EEEJSH_NS5_IJNSS_ISF_SC_EENSS_ISG_SC_EEEEESI_SJ_SI_SJ_NS1E_6fusion15FusionCallbacksIS1I_NS1M_17LinearCombinationISI_fSI_fLNS_15FloatRoundStyleE2EEESH_S1L_JEEENS4_5SM1004TMEM4LOAD26SM100_TMEM_LOAD_16dp256b4xES10_NS11_INS12_ILi2ELi4ELi3EEES15_NSS_INS5_IJS16_NSA_ILi32EEEEEENS5_IJS1X_SC_EEEEEEENS4_17SM75_U32x4_LDSM_NENS4_14SM90_TMA_STOREES21_NS4_17SM90_U32x4_STSM_NENS4_39AutoVectorizingCopyWithAssumedAlignmentILi128EEEEEEvvEEEEvNT_6ParamsE --------------------------
	.section	.text._ZN7cutlass13device_kernelINS_4gemm6kernel13GemmUniversalIN4cute5tupleIJiiiiEEENS1_10collective13CollectiveMmaINS1_35MainloopSm100TmaUmmaWarpSpecializedILi4ELi2ELi4ENS5_IJNS4_1CILi2EEENSA_ILi1EEESC_EEEEENS5_IJNSA_ILi64EEENSA_ILi224EEESF_EEENS_6half_tENS5_IJlSC_lEEESI_SJ_NS4_8TiledMMAINS4_8MMA_AtomIJNS4_20SM100_MMA_F16BF16_SSISI_SI_fLi64ELi224ELNS4_4UMMA5MajorE0ELSO_0ELNSN_7ScaleInE0ELSP_0EEEEEENS4_6LayoutINS5_IJSC_SC_SC_EEENS5_IJNSA_ILi0EEESU_SU_EEEEENS5_IJNS4_10UnderscoreESX_SX_EEEEENS4_13SM90_TMA_LOADENS4_14ComposedLayoutINS4_7SwizzleILi3ELi4ELi3EEENS4_18smem_ptr_flag_bitsILi16EEENSS_INS5_IJNSA_ILi8EEESF_EEENS5_IJSF_SC_EEEEEEEvNS4_8identityENS4_23SM90_TMA_LOAD_MULTICASTES1A_vS1B_EENS_8epilogue10collective18CollectiveEpilogueINS1E_23Sm100TmaWarpSpecializedILi2ELi1ELi112ELb1ELb0EEEJSH_NS5_IJNSS_ISF_SC_EENSS_ISG_SC_EEEEESI_SJ_SI_SJ_NS1E_6fusion15FusionCallbacksIS1I_NS1M_17LinearCombinationISI_fSI_fLNS_15FloatRoundStyleE2EEESH_S1L_JEEENS4_5SM1004TMEM4LOAD26SM100_TMEM_LOAD_16dp256b4xES10_NS11_INS12_ILi2ELi4ELi3EEES15_NSS_INS5_IJS16_NSA_ILi32EEEEEENS5_IJS1X_SC_EEEEEEENS4_17SM75_U32x4_LDSM_NENS4_14SM90_TMA_STOREES21_NS4_17SM90_U32x4_STSM_NENS4_39AutoVectorizingCopyWithAssumedAlignmentILi128EEEEEEvvEEEEvNT_6ParamsE,"ax",@progbits
	.align	128
.text._ZN7cutlass13device_kernelINS_4gemm6kernel13GemmUniversalIN4cute5tupleIJiiiiEEENS1_10collective13CollectiveMmaINS1_35MainloopSm100TmaUmmaWarpSpecializedILi4ELi2ELi4ENS5_IJNS4_1CILi2EEENSA_ILi1EEESC_EEEEENS5_IJNSA_ILi64EEENSA_ILi224EEESF_EEENS_6half_tENS5_IJlSC_lEEESI_SJ_NS4_8TiledMMAINS4_8MMA_AtomIJNS4_20SM100_MMA_F16BF16_SSISI_SI_fLi64ELi224ELNS4_4UMMA5MajorE0ELSO_0ELNSN_7ScaleInE0ELSP_0EEEEEENS4_6LayoutINS5_IJSC_SC_SC_EEENS5_IJNSA_ILi0EEESU_SU_EEEEENS5_IJNS4_10UnderscoreESX_SX_EEEEENS4_13SM90_TMA_LOADENS4_14ComposedLayoutINS4_7SwizzleILi3ELi4ELi3EEENS4_18smem_ptr_flag_bitsILi16EEENSS_INS5_IJNSA_ILi8EEESF_EEENS5_IJSF_SC_EEEEEEEvNS4_8identityENS4_23SM90_TMA_LOAD_MULTICASTES1A_vS1B_EENS_8epilogue10collective18CollectiveEpilogueINS1E_23Sm100TmaWarpSpecializedILi2ELi1ELi112ELb1ELb0EEEJSH_NS5_IJNSS_ISF_SC_EENSS_ISG_SC_EEEEESI_SJ_SI_SJ_NS1E_6fusion15FusionCallbacksIS1I_NS1M_17LinearCombinationISI_fSI_fLNS_15FloatRoundStyleE2EEESH_S1L_JEEENS4_5SM1004TMEM4LOAD26SM100_TMEM_LOAD_16dp256b4xES10_NS11_INS12_ILi2ELi4ELi3EEES15_NSS_INS5_IJS16_NSA_ILi32EEEEEENS5_IJS1X_SC_EEEEEEENS4_17SM75_U32x4_LDSM_NENS4_14SM90_TMA_STOREES21_NS4_17SM90_U32x4_STSM_NENS4_39AutoVectorizingCopyWithAssumedAlignmentILi128EEEEEEvvEEEEvNT_6ParamsE:
        .type           _ZN7cutlass13device_kernelINS_4gemm6kernel13GemmUniversalIN4cute5tupleIJiiiiEEENS1_10collective13CollectiveMmaINS1_35MainloopSm100TmaUmmaWarpSpecializedILi4ELi2ELi4ENS5_IJNS4_1CILi2EEENSA_ILi1EEESC_EEEEENS5_IJNSA_ILi64EEENSA_ILi224EEESF_EEENS_6half_tENS5_IJlSC_lEEESI_SJ_NS4_8TiledMMAINS4_8MMA_AtomIJNS4_20SM100_MMA_F16BF16_SSISI_SI_fLi64ELi224ELNS4_4UMMA5MajorE0ELSO_0ELNSN_7ScaleInE0ELSP_0EEEEEENS4_6LayoutINS5_IJSC_SC_SC_EEENS5_IJNSA_ILi0EEESU_SU_EEEEENS5_IJNS4_10UnderscoreESX_SX_EEEEENS4_13SM90_TMA_LOADENS4_14ComposedLayoutINS4_7SwizzleILi3ELi4ELi3EEENS4_18smem_ptr_flag_bitsILi16EEENSS_INS5_IJNSA_ILi8EEESF_EEENS5_IJSF_SC_EEEEEEEvNS4_8identityENS4_23SM90_TMA_LOAD_MULTICASTES1A_vS1B_EENS_8epilogue10collective18CollectiveEpilogueINS1E_23Sm100TmaWarpSpecializedILi2ELi1ELi112ELb1ELb0EEEJSH_NS5_IJNSS_ISF_SC_EENSS_ISG_SC_EEEEESI_SJ_SI_SJ_NS1E_6fusion15FusionCallbacksIS1I_NS1M_17LinearCombinationISI_fSI_fLNS_15FloatRoundStyleE2EEESH_S1L_JEEENS4_5SM1004TMEM4LOAD26SM100_TMEM_LOAD_16dp256b4xES10_NS11_INS12_ILi2ELi4ELi3EEES15_NSS_INS5_IJS16_NSA_ILi32EEEEEENS5_IJS1X_SC_EEEEEEENS4_17SM75_U32x4_LDSM_NENS4_14SM90_TMA_STOREES21_NS4_17SM90_U32x4_STSM_NENS4_39AutoVectorizingCopyWithAssumedAlignmentILi128EEEEEEvvEEEEvNT_6ParamsE,@function
        .size           _ZN7cutlass13device_kernelINS_4gemm6kernel13GemmUniversalIN4cute5tupleIJiiiiEEENS1_10collective13CollectiveMmaINS1_35MainloopSm100TmaUmmaWarpSpecializedILi4ELi2ELi4ENS5_IJNS4_1CILi2EEENSA_ILi1EEESC_EEEEENS5_IJNSA_ILi64EEENSA_ILi224EEESF_EEENS_6half_tENS5_IJlSC_lEEESI_SJ_NS4_8TiledMMAINS4_8MMA_AtomIJNS4_20SM100_MMA_F16BF16_SSISI_SI_fLi64ELi224ELNS4_4UMMA5MajorE0ELSO_0ELNSN_7ScaleInE0ELSP_0EEEEEENS4_6LayoutINS5_IJSC_SC_SC_EEENS5_IJNSA_ILi0EEESU_SU_EEEEENS5_IJNS4_10UnderscoreESX_SX_EEEEENS4_13SM90_TMA_LOADENS4_14ComposedLayoutINS4_7SwizzleILi3ELi4ELi3EEENS4_18smem_ptr_flag_bitsILi16EEENSS_INS5_IJNSA_ILi8EEESF_EEENS5_IJSF_SC_EEEEEEEvNS4_8identityENS4_23SM90_TMA_LOAD_MULTICASTES1A_vS1B_EENS_8epilogue10collective18CollectiveEpilogueINS1E_23Sm100TmaWarpSpecializedILi2ELi1ELi112ELb1ELb0EEEJSH_NS5_IJNSS_ISF_SC_EENSS_ISG_SC_EEEEESI_SJ_SI_SJ_NS1E_6fusion15FusionCallbacksIS1I_NS1M_17LinearCombinationISI_fSI_fLNS_15FloatRoundStyleE2EEESH_S1L_JEEENS4_5SM1004TMEM4LOAD26SM100_TMEM_LOAD_16dp256b4xES10_NS11_INS12_ILi2ELi4ELi3EEES15_NSS_INS5_IJS16_NSA_ILi32EEEEEENS5_IJS1X_SC_EEEEEEENS4_17SM75_U32x4_LDSM_NENS4_14SM90_TMA_STOREES21_NS4_17SM90_U32x4_STSM_NENS4_39AutoVectorizingCopyWithAssumedAlignmentILi128EEEEEEvvEEEEvNT_6ParamsE,(.L_x_150 - _ZN7cutlass13device_kernelINS_4gemm6kernel13GemmUniversalIN4cute5tupleIJiiiiEEENS1_10collective13CollectiveMmaINS1_35MainloopSm100TmaUmmaWarpSpecializedILi4ELi2ELi4ENS5_IJNS4_1CILi2EEENSA_ILi1EEESC_EEEEENS5_IJNSA_ILi64EEENSA_ILi224EEESF_EEENS_6half_tENS5_IJlSC_lEEESI_SJ_NS4_8TiledMMAINS4_8MMA_AtomIJNS4_20SM100_MMA_F16BF16_SSISI_SI_fLi64ELi224ELNS4_4UMMA5MajorE0ELSO_0ELNSN_7ScaleInE0ELSP_0EEEEEENS4_6LayoutINS5_IJSC_SC_SC_EEENS5_IJNSA_ILi0EEESU_SU_EEEEENS5_IJNS4_10UnderscoreESX_SX_EEEEENS4_13SM90_TMA_LOADENS4_14ComposedLayoutINS4_7SwizzleILi3ELi4ELi3EEENS4_18smem_ptr_flag_bitsILi16EEENSS_INS5_IJNSA_ILi8EEESF_EEENS5_IJSF_SC_EEEEEEEvNS4_8identityENS4_23SM90_TMA_LOAD_MULTICASTES1A_vS1B_EENS_8epilogue10collective18CollectiveEpilogueINS1E_23Sm100TmaWarpSpecializedILi2ELi1ELi112ELb1ELb0EEEJSH_NS5_IJNSS_ISF_SC_EENSS_ISG_SC_EEEEESI_SJ_SI_SJ_NS1E_6fusion15FusionCallbacksIS1I_NS1M_17LinearCombinationISI_fSI_fLNS_15FloatRoundStyleE2EEESH_S1L_JEEENS4_5SM1004TMEM4LOAD26SM100_TMEM_LOAD_16dp256b4xES10_NS11_INS12_ILi2ELi4ELi3EEES15_NSS_INS5_IJS16_NSA_ILi32EEEEEENS5_IJS1X_SC_EEEEEEENS4_17SM75_U32x4_LDSM_NENS4_14SM90_TMA_STOREES21_NS4_17SM90_U32x4_STSM_NENS4_39AutoVectorizingCopyWithAssumedAlignmentILi128EEEEEEvvEEEEvNT_6ParamsE)
        .other          _ZN7cutlass13device_kernelINS_4gemm6kernel13GemmUniversalIN4cute5tupleIJiiiiEEENS1_10collective13CollectiveMmaINS1_35MainloopSm100TmaUmmaWarpSpecializedILi4ELi2ELi4ENS5_IJNS4_1CILi2EEENSA_ILi1EEESC_EEEEENS5_IJNSA_ILi64EEENSA_ILi224EEESF_EEENS_6half_tENS5_IJlSC_lEEESI_SJ_NS4_8TiledMMAINS4_8MMA_AtomIJNS4_20SM100_MMA_F16BF16_SSISI_SI_fLi64ELi224ELNS4_4UMMA5MajorE0ELSO_0ELNSN_7ScaleInE0ELSP_0EEEEEENS4_6LayoutINS5_IJSC_SC_SC_EEENS5_IJNSA_ILi0EEESU_SU_EEEEENS5_IJNS4_10UnderscoreESX_SX_EEEEENS4_13SM90_TMA_LOADENS4_14ComposedLayoutINS4_7SwizzleILi3ELi4ELi3EEENS4_18smem_ptr_flag_bitsILi16EEENSS_INS5_IJNSA_ILi8EEESF_EEENS5_IJSF_SC_EEEEEEEvNS4_8identityENS4_23SM90_TMA_LOAD_MULTICASTES1A_vS1B_EENS_8epilogue10collective18CollectiveEpilogueINS1E_23Sm100TmaWarpSpecializedILi2ELi1ELi112ELb1ELb0EEEJSH_NS5_IJNSS_ISF_SC_EENSS_ISG_SC_EEEEESI_SJ_SI_SJ_NS1E_6fusion15FusionCallbacksIS1I_NS1M_17LinearCombinationISI_fSI_fLNS_15FloatRoundStyleE2EEESH_S1L_JEEENS4_5SM1004TMEM4LOAD26SM100_TMEM_LOAD_16dp256b4xES10_NS11_INS12_ILi2ELi4ELi3EEES15_NSS_INS5_IJS16_NSA_ILi32EEEEEENS5_IJS1X_SC_EEEEEEENS4_17SM75_U32x4_LDSM_NENS4_14SM90_TMA_STOREES21_NS4_17SM90_U32x4_STSM_NENS4_39AutoVectorizingCopyWithAssumedAlignmentILi128EEEEEEvvEEEEvNT_6ParamsE,@"STO_CUDA_ENTRY STV_DEFAULT"
_ZN7cutlass13device_kernelINS_4gemm6kernel13GemmUniversalIN4cute5tupleIJiiiiEEENS1_10collective13CollectiveMmaINS1_35MainloopSm100TmaUmmaWarpSpecializedILi4ELi2ELi4ENS5_IJNS4_1CILi2EEENSA_ILi1EEESC_EEEEENS5_IJNSA_ILi64EEENSA_ILi224EEESF_EEENS_6half_tENS5_IJlSC_lEEESI_SJ_NS4_8TiledMMAINS4_8MMA_AtomIJNS4_20SM100_MMA_F16BF16_SSISI_SI_fLi64ELi224ELNS4_4UMMA5MajorE0ELSO_0ELNSN_7ScaleInE0ELSP_0EEEEEENS4_6LayoutINS5_IJSC_SC_SC_EEENS5_IJNSA_ILi0EEESU_SU_EEEEENS5_IJNS4_10UnderscoreESX_SX_EEEEENS4_13SM90_TMA_LOADENS4_14ComposedLayoutINS4_7SwizzleILi3ELi4ELi3EEENS4_18smem_ptr_flag_bitsILi16EEENSS_INS5_IJNSA_ILi8EEESF_EEENS5_IJSF_SC_EEEEEEEvNS4_8identityENS4_23SM90_TMA_LOAD_MULTICASTES1A_vS1B_EENS_8epilogue10collective18CollectiveEpilogueINS1E_23Sm100TmaWarpSpecializedILi2ELi1ELi112ELb1ELb0EEEJSH_NS5_IJNSS_ISF_SC_EENSS_ISG_SC_EEEEESI_SJ_SI_SJ_NS1E_6fusion15FusionCallbacksIS1I_NS1M_17LinearCombinationISI_fSI_fLNS_15FloatRoundStyleE2EEESH_S1L_JEEENS4_5SM1004TMEM4LOAD26SM100_TMEM_LOAD_16dp256b4xES10_NS11_INS12_ILi2ELi4ELi3EEES15_NSS_INS5_IJS16_NSA_ILi32EEEEEENS5_IJS1X_SC_EEEEEEENS4_17SM75_U32x4_LDSM_NENS4_14SM90_TMA_STOREES21_NS4_17SM90_U32x4_STSM_NENS4_39AutoVectorizingCopyWithAssumedAlignmentILi128EEEEEEvvEEEEvNT_6ParamsE:
[----:B------:R-:W1:Y:S01]  /*0000*/  LDC R1, c[0x0][0x37c] ;  /* 0x0000df00ff017b82 */ /* 0x000e620000000800 */
[----:B------:R-:W2:Y:S01]  /*0010*/  S2R R2, SR_TID.X ;  /* 0x0000000000027919 */ /* 0x000ea20000002100 */
[----:B------:R-:W3:Y:S01]  /*0020*/  LDCU.64 UR8, c[0x0][0x890] ;  /* 0x00011200ff0877ac */ /* 0x000ee20008000a00 */
[----:B------:R-:W-:Y:S02]  /*0030*/  PRMT R234, RZ, 0x7610, R234 ;  /* 0x00007610ffea7816 */ /* 0x000fe400000000ea */
[----:B------:R-:W-:Y:S01]  /*0040*/  ELECT P3, URZ, PT ;  /* 0x0000000000ff782f */ /* 0x000fe20003860000 */
[----:B---3--:R-:W-:-:S04]  /*0050*/  UISETP.NE.U32.AND UP0, UPT, UR8, URZ, UPT ;  /* 0x000000ff0800728c */ /* 0x008fc8000bf05070 */
[----:B------:R-:W-:Y:S01]  /*0060*/  UISETP.NE.AND.EX UP0, UPT, UR9, URZ, UPT, UP0 ;  /* 0x000000ff0900728c */ /* 0x000fe2000bf05300 */
[----:B--2---:R-:W-:-:S05]  /*0070*/  SHF.R.U32.HI R235, RZ, 0x5, R2 ;  /* 0x00000005ffeb7819 */ /* 0x004fca0000011602 */
[----:B------:R-:W2:Y:S02]  /*0080*/  SHFL.IDX PT, R0, R235, RZ, 0x1f ;  /* 0x00001fffeb007589 */ /* 0x000ea400000e0000 */
[----:B--2---:R-:W-:Y:S01]  /*0090*/  R2UR UR14, R0 ;  /* 0x00000000000e72ca */ /* 0x004fe200000e0000 */
[----:B-1----:R-:W-:-:S14]  /*00a0*/  BRA.U UP0, `(.L_x_0) ;  /* 0x0000000100307547 */ /* 0x002fdc000b800000 */
[----:B------:R-:W1:Y:S02]  /*00b0*/  LDCU.64 UR4, c[0x0][0x888] ;  /* 0x00011100ff0477ac */ /* 0x000e640008000a00 */
[----:B-1----:R-:W-:-:S04]  /*00c0*/  UISETP.NE.U32.AND UP0, UPT, UR4, URZ, UPT ;  /* 0x000000ff0400728c */ /* 0x002fc8000bf05070 */
[----:B------:R-:W-:-:S09]  /*00d0*/  UISETP.NE.AND.EX UP0, UPT, UR5, URZ, UPT, UP0 ;  /* 0x000000ff0500728c */ /* 0x000fd2000bf05300 */
[----:B------:R-:W-:Y:S05]  /*00e0*/  BRA.U !UP0, `(.L_x_1) ;  /* 0x0000000108147547 */ /* 0x000fea000b800000 */
[----:B------:R-:W1:Y:S01]  /*00f0*/  LDC.64 R4, c[0x0][0x888] ;  /* 0x00022200ff047b82 */ /* 0x000e620000000a00 */
[----:B------:R-:W1:Y:S02]  /*0100*/  LDCU.64 UR4, c[0x0][0x358] ;  /* 0x00006b00ff0477ac */ /* 0x000e640008000a00 */
[----:B-1----:R1:W5:Y:S01]  /*0110*/  LDG.E R123, desc[UR4][R4.64] ;  /* 0x00000004047b7981 */ /* 0x002362000c1e1900 */
[----:B------:R-:W-:Y:S01]  /*0120*/  HFMA2 R234, -RZ, RZ, 0, 5.9604644775390625e-08 ;  /* 0x00000001ffea7431 */ /* 0x000fe200000001ff */
[----:B------:R-:W-:Y:S05]  /*0130*/  BRA `(.L_x_0) ;  /* 0x00000000000c7947 */ /* 0x000fea0003800000 */
.L_x_1:
[----:B------:R-:W1:Y:S01]  /*0140*/  LDCU UR4, c[0x0][0x880] ;  /* 0x00011000ff0477ac */ /* 0x000e620008000800 */
[----:B------:R-:W-:Y:S01]  /*0150*/  HFMA2 R234, -RZ, RZ, 0, 5.9604644775390625e-08 ;  /* 0x00000001ffea7431 */ /* 0x000fe200000001ff */
[----:B-1----:R-:W-:-:S07]  /*0160*/  MOV R123, UR4 ;  /* 0x00000004007b7c02 */ /* 0x002fce0008000f00 */
.L_x_0:
[----:B------:R-:W2:Y:S02]  /*0170*/  LDCU.64 UR4, c[0x0][0x8b0] ;  /* 0x00011600ff0477ac */ /* 0x000ea40008000a00 */
[----:B--2---:R-:W-:-:S04]  /*0180*/  UISETP.NE.U32.AND UP0, UPT, UR4, URZ, UPT ;  /* 0x000000ff0400728c */ /* 0x004fc8000bf05070 */
[----:B------:R-:W-:-:S09]  /*0190*/  UISETP.NE.AND.EX UP0, UPT, UR5, URZ, UPT, UP0 ;  /* 0x000000ff0500728c */ /* 0x000fd2000bf05300 */
[----:B------:R-:W-:Y:S05]  /*01a0*/  BRA.U UP0, `(.L_x_2) ;  /* 0x0000000100287547 */ /* 0x000fea000b800000 */
[----:B------:R-:W2:Y:S02]  /*01b0*/  LDCU.64 UR4, c[0x0][0x8a8] ;  /* 0x00011500ff0477ac */ /* 0x000ea40008000a00 */
[----:B--2---:R-:W-:-:S04]  /*01c0*/  UISETP.NE.U32.AND UP0, UPT, UR4, URZ, UPT ;  /* 0x000000ff0400728c */ /* 0x004fc8000bf05070 */
[----:B------:R-:W-:-:S09]  /*01d0*/  UISETP.NE.AND.EX UP0, UPT, UR5, URZ, UPT, UP0 ;  /* 0x000000ff0500728c */ /* 0x000fd2000bf05300 */
[----:B------:R-:W-:Y:S05]  /*01e0*/  BRA.U !UP0, `(.L_x_3) ;  /* 0x0000000108107547 */ /* 0x000fea000b800000 */
[----:B-1----:R-:W1:Y:S01]  /*01f0*/  LDC.64 R4, c[0x0][0x8a8] ;  /* 0x00022a00ff047b82 */ /* 0x002e620000000a00 */
[----:B------:R-:W1:Y:S02]  /*0200*/  LDCU.64 UR4, c[0x0][0x358] ;  /* 0x00006b00ff0477ac */ /* 0x000e640008000a00 */
[----:B-1----:R2:W5:Y:S01]  /*0210*/  LDG.E R121, desc[UR4][R4.64] ;  /* 0x0000000404797981 */ /* 0x002562000c1e1900 */
[----:B------:R-:W-:Y:S05]  /*0220*/  BRA `(.L_x_2) ;  /* 0x0000000000087947 */ /* 0x000fea0003800000 */
.L_x_3:
[----:B------:R-:W2:Y:S02]  /*0230*/  LDCU UR4, c[0x0][0x8a0] ;  /* 0x00011400ff0477ac */ /* 0x000ea40008000800 */
[----:B--2---:R-:W-:Y:S02]  /*0240*/  MOV R121, UR4 ;  /* 0x0000000400797c02 */ /* 0x004fe40008000f00 */
.L_x_2:
[----:B------:R-:W-:Y:S01]  /*0250*/  IMAD.U32 R0, RZ, RZ, UR14 ;  /* 0x0000000eff007e24 */ /* 0x000fe2000f8e00ff */
[----:B------:R-:W-:Y:S04]  /*0260*/  BSSY.RECONVERGENT B0, `(.L_x_4) ;  /* 0x000000c000007945 */ /* 0x000fe80003800200 */
[C---:B------:R-:W-:Y:S02]  /*0270*/  ISETP.NE.OR P1, PT, R0.reuse, 0x1, !P3 ;  /* 0x000000010000780c */ /* 0x040fe40005f25670 */
[----:B------:R-:W-:-:S11]  /*0280*/  ISETP.NE.OR P0, PT, R0, 0x3, !P3 ;  /* 0x000000030000780c */ /* 0x000fd60005f05670 */
[----:B------:R-:W-:Y:S05]  /*0290*/  @P1 BRA `(.L_x_5) ;  /* 0x0000000000201947 */ /* 0x000fea0003800000 */
[----:B------:R-:W3:Y:S02]  /*02a0*/  LDCU.64 UR4, c[0x0][0x348] ;  /* 0x00006900ff0477ac */ /* 0x000ee40008000a00 */
[----:B---3--:R-:W-:Y:S02]  /*02b0*/  UIADD3 UR6, UP1, UPT, UR4, 0x80, URZ ;  /* 0x0000008004067890 */ /* 0x008fe4000ff3e0ff */
[----:B------:R-:W-:Y:S02]  /*02c0*/  UIADD3 UR4, UP0, UPT, UR4, 0x180, URZ ;  /* 0x0000018004047890 */ /* 0x000fe4000ff1e0ff */
[----:B------:R-:W-:Y:S02]  /*02d0*/  UIADD3.X UR7, UPT, UPT, URZ, UR5, URZ, UP1, !UPT ;  /* 0x00000005ff077290 */ /* 0x000fe40008ffe4ff */
[----:B------:R-:W-:-:S07]  /*02e0*/  UIADD3.X UR5, UPT, UPT, URZ, UR5, URZ, UP0, !UPT ;  /* 0x00000005ff057290 */ /* 0x000fce00087fe4ff */
[----:B------:R3:W-:Y:S02]  /*02f0*/  UTMACCTL.PF [UR6] ;  /* 0x00000000060079b9 */ /* 0x0007e40008040000 */
[----:B------:R3:W-:Y:S02]  /*0300*/  UTMACCTL.PF [UR4] ;  /* 0x00000000040079b9 */ /* 0x0007e40008040000 */
[----:B---3--:R-:W-:Y:S01]  /*0310*/  NOP ;  /* 0x0000000000007918 */ /* 0x008fe20000000000 */
.L_x_5:
[----:B------:R-:W-:Y:S05]  /*0320*/  BSYNC.RECONVERGENT B0 ;  /* 0x0000000000007941 */ /* 0x000fea0003800200 */
.L_x_4:
[----:B------:R-:W-:Y:S04]  /*0330*/  BSSY.RECONVERGENT B0, `(.L_x_6) ;  /* 0x000000a000007945 */ /* 0x000fe80003800200 */
        /* <DEDUP_REMOVED lines=9> */
.L_x_7:
[----:B------:R-:W-:Y:S05]  /*03d0*/  BSYNC.RECONVERGENT B0 ;  /* 0x0000000000007941 */ /* 0x000fea0003800200 */
.L_x_6:
[----:B------:R-:W3:Y:S01]  /*03e0*/  LDCU.64 UR4, c[0x0][0x888] ;  /* 0x00011100ff0477ac */ /* 0x000ee20008000a00 */
[----:B------:R-:W-:Y:S02]  /*03f0*/  UISETP.EQ.U32.AND UP1, UPT, UR8, URZ, UPT ;  /* 0x000000ff0800728c */ /* 0x000fe4000bf22070 */
[----:B------:R-:W-:Y:S02]  /*0400*/  UPLOP3.LUT UP3, UPT, UPT, UPT, UPT, 0x80, 0x8 ;  /* 0x000000000008789c */ /* 0x000fe40003f6f070 */
[----:B---3--:R-:W-:-:S04]  /*0410*/  UISETP.NE.U32.AND UP0, UPT, UR4, URZ, UPT ;  /* 0x000000ff0400728c */ /* 0x008fc8000bf05070 */
[----:B------:R-:W-:-:S04]  /*0420*/  UISETP.NE.AND.EX UP2, UPT, UR5, URZ, UPT, UP0 ;  /* 0x000000ff0500728c */ /* 0x000fc8000bf45300 */
[----:B------:R-:W-:-:S04]  /*0430*/  UISETP.EQ.OR.EX UP4, UPT, UR9, URZ, !UP2, UP1 ;  /* 0x000000ff0900728c */ /* 0x000fc8000d782710 */
[----:B------:R-:W-:-:S05]  /*0440*/  UP2UR UR51, UPR, URZ, 0x10 ;  /* 0x00000010ff337883 */ /* 0x000fca0008000000 */
[----:B------:R-:W-:Y:S07]  /*0450*/  BRA.U !UP4, `(.L_x_8) ;  /* 0x000000010c207547 */ /* 0x000fee000b800000 */
[----:B------:R-:W-:Y:S01]  /*0460*/  UISETP.NE.U32.AND UP1, UPT, UR8, URZ, UPT ;  /* 0x000000ff0800728c */ /* 0x000fe2000bf25070 */
[----:B-----5:R-:W-:Y:S01]  /*0470*/  FSETP.NEU.AND P0, PT, R123, RZ, PT ;  /* 0x000000ff7b00720b */ /* 0x020fe20003f0d000 */
[----:B------:R-:W-:Y:S02]  /*0480*/  USEL UR4, URZ, 0xffffffff, UP2 ;  /* 0xffffffffff047887 */ /* 0x000fe40009000000 */
[----:B------:R-:W-:-:S10]  /*0490*/  UISETP.NE.AND.EX UP1, UPT, UR9, URZ, UPT, UP1 ;  /* 0x000000ff0900728c */ /* 0x000fd4000bf25310 */
[----:B------:R-:W-:Y:S01]  /*04a0*/  VOTEU.ANY UP0, P0 ;  /* 0x0000000000ff7886 */ /* 0x000fe20000000100 */
[----:B------:R-:W-:-:S04]  /*04b0*/  @!UP1 USEL UR4, URZ, 0xffffffff, UP0 ;  /* 0xffffffffff049887 */ /* 0x000fc80008000000 */
[----:B------:R-:W-:-:S04]  /*04c0*/  ULOP3.LUT UR4, UR4, 0x1, URZ, 0xc0, !UPT ;  /* 0x0000000104047892 */ /* 0x000fc8000f8ec0ff */
[----:B------:R-:W-:-:S11]  /*04d0*/  UISETP.NE.U32.AND UP3, UPT, UR4, 0x1, UPT ;  /* 0x000000010400788c */ /* 0x000fd6000bf65070 */
.L_x_8:
[----:B------:R-:W3:Y:S01]  /*04e0*/  SHFL.IDX PT, R3, R235, RZ, 0x1f ;  /* 0x00001fffeb037589 */ /* 0x000ee200000e0000 */
[----:B------:R-:W-:Y:S01]  /*04f0*/  UISETP.NE.AND UP6, UPT, UR14, 0x2, UPT ;  /* 0x000000020e00788c */ /* 0x000fe2000bfc5270 */
[----:B---3--:R-:W-:-:S13]  /*0500*/  ISETP.NE.AND P0, PT, R3, RZ, PT ;  /* 0x000000ff0300720c */ /* 0x008fda0003f05270 */
[----:B------:R-:W-:Y:S05]  /*0510*/  @P0 BRA `(.L_x_9) ;  /* 0x0000000000580947 */ /* 0x000fea0003800000 */
[----:B------:R-:W3:Y:S01]  /*0520*/  S2UR UR4, SR_CgaCtaId ;  /* 0x00000000000479c3 */ /* 0x000ee20000008800 */
[----:B------:R-:W-:Y:S01]  /*0530*/  UMOV UR5, 0x400 ;  /* 0x0000040000057882 */ /* 0x000fe20000000000 */
[----:B------:R-:W-:Y:S01]  /*0540*/  UMOV UR8, 0x1 ;  /* 0x0000000100087882 */ /* 0x000fe20000000000 */
[----:B------:R-:W-:Y:S01]  /*0550*/  UMOV UR6, 0x2 ;  /* 0x0000000200067882 */ /* 0x000fe20000000000 */
[----:B------:R-:W-:-:S04]  /*0560*/  UIADD3 UR8, UPT, UPT, -UR8, 0x100000, URZ ;  /* 0x0010000008087890 */ /* 0x000fc8000fffe1ff */
[----:B------:R-:W-:Y:S02]  /*0570*/  USHF.L.U32 UR9, UR8, 0xb, URZ ;  /* 0x0000000b08097899 */ /* 0x000fe400080006ff */
[----:B------:R-:W-:Y:S02]  /*0580*/  USHF.L.U32 UR8, UR8, 0x1, URZ ;  /* 0x0000000108087899 */ /* 0x000fe400080006ff */
[----:B------:R-:W-:-:S04]  /*0590*/  UIADD3 UR6, UPT, UPT, -UR6, 0x100000, URZ ;  /* 0x0010000006067890 */ /* 0x000fc8000fffe1ff */
[----:B------:R-:W-:Y:S02]  /*05a0*/  USHF.L.U32 UR7, UR6, 0xb, URZ ;  /* 0x0000000b06077899 */ /* 0x000fe400080006ff */
[----:B------:R-:W-:Y:S01]  /*05b0*/  USHF.L.U32 UR6, UR6, 0x1, URZ ;  /* 0x0000000106067899 */ /* 0x000fe200080006ff */
[----:B------:R-:W-:Y:S01]  /*05c0*/  ELECT P0, URZ, PT ;  /* 0x0000000000ff782f */ /* 0x000fe20003800000 */
[----:B---3--:R-:W-:Y:S01]  /*05d0*/  ULEA UR4, UR4, UR5, 0x18 ;  /* 0x0000000504047291 */ /* 0x008fe2000f8ec0ff */
[----:B------:R-:W3:Y:S11]  /*05e0*/  FENCE.VIEW.ASYNC.S ;  /* 0x00000000000073c6 */ /* 0x000ef60000000000 */
[----:B---3--:R3:W4:Y:S01]  /*05f0*/  SYNCS.EXCH.64 URZ, [UR4], UR8 ;  /* 0x0000000804ff75b2 */ /* 0x0087220008000100 */
[----:B------:R3:W1:Y:S01]  /*0600*/  SYNCS.EXCH.64 URZ, [UR4+0x20], UR6 ;  /* 0x0000200604ff75b2 */ /* 0x0006620008000100 */
[----:B------:R3:W1:Y:S01]  /*0610*/  SYNCS.EXCH.64 URZ, [UR4+0x8], UR8 ;  /* 0x0000080804ff75b2 */ /* 0x0006620008000100 */
[----:B------:R3:W1:Y:S01]  /*0620*/  SYNCS.EXCH.64 URZ, [UR4+0x28], UR6 ;  /* 0x0000280604ff75b2 */ /* 0x0006620008000100 */
[----:B------:R3:W1:Y:S01]  /*0630*/  SYNCS.EXCH.64 URZ, [UR4+0x10], UR8 ;  /* 0x0000100804ff75b2 */ /* 0x0006620008000100 */
[----:B------:R3:W1:Y:S01]  /*0640*/  SYNCS.EXCH.64 URZ, [UR4+0x30], UR6 ;  /* 0x0000300604ff75b2 */ /* 0x0006620008000100 */
[----:B------:R3:W1:Y:S01]  /*0650*/  SYNCS.EXCH.64 URZ, [UR4+0x18], UR8 ;  /* 0x0000180804ff75b2 */ /* 0x0006620008000100 */
[----:B------:R3:W1:Y:S01]  /*0660*/  SYNCS.EXCH.64 URZ, [UR4+0x38], UR6 ;  /* 0x0000380604ff75b2 */ /* 0x0006620008000100 */
[----:B------:R-:W-:Y:S01]  /*0670*/  NOP ;  /* 0x0000000000007918 */ /* 0x000fe20000000000 */
.L_x_9:
[----:B------:R-:W2:Y:S01]  /*0680*/  SHFL.IDX PT, R3, R235, RZ, 0x1f ;  /* 0x00001fffeb037589 */ /* 0x000ea200000e0000 */
[----:B------:R-:W-:Y:S01]  /*0690*/  NOP ;  /* 0x0000000000007918 */ /* 0x000fe20000000000 */
[----:B--2---:R-:W-:-:S13]  /*06a0*/  ISETP.NE.AND P0, PT, R3, 0x1, PT ;  /* 0x000000010300780c */ /* 0x004fda0003f05270 */
[----:B------:R-:W-:Y:S05]  /*06b0*/  @P0 BRA `(.L_x_10) ;  /* 0x0000000000480947 */ /* 0x000fea0003800000 */
[----:B---3--:R-:W2:Y:S01]  /*06c0*/  S2UR UR4, SR_CgaCtaId ;  /* 0x00000000000479c3 */ /* 0x008ea20000008800 */
        /* <DEDUP_REMOVED lines=10> */
[----:B--2---:R-:W-:Y:S01]  /*0770*/  ULEA UR4, UR4, UR5, 0x18 ;  /* 0x0000000504047291 */ /* 0x004fe2000f8ec0ff */
[----:B------:R-:W2:Y:S11]  /*0780*/  FENCE.VIEW.ASYNC.S ;  /* 0x00000000000073c6 */ /* 0x000eb60000000000 */
[----:B--2---:R2:W3:Y:S01]  /*0790*/  SYNCS.EXCH.64 URZ, [UR4+0x40], UR8 ;  /* 0x0000400804ff75b2 */ /* 0x0044e20008000100 */
[----:B------:R2:W1:Y:S01]  /*07a0*/  SYNCS.EXCH.64 URZ, [UR4+0x50], UR6 ;  /* 0x0000500604ff75b2 */ /* 0x0004620008000100 */
[----:B------:R2:W1:Y:S01]  /*07b0*/  SYNCS.EXCH.64 URZ, [UR4+0x48], UR8 ;  /* 0x0000480804ff75b2 */ /* 0x0004620008000100 */
[----:B------:R2:W1:Y:S01]  /*07c0*/  SYNCS.EXCH.64 URZ, [UR4+0x58], UR6 ;  /* 0x0000580604ff75b2 */ /* 0x0004620008000100 */
[----:B------:R-:W-:Y:S01]  /*07d0*/  NOP ;  /* 0x0000000000007918 */ /* 0x000fe20000000000 */
.L_x_10:
[----:B------:R-:W4:Y:S01]  /*07e0*/  SHFL.IDX PT, R3, R235, RZ, 0x1f ;  /* 0x00001fffeb037589 */ /* 0x000f2200000e0000 */
[----:B------:R-:W-:Y:S01]  /*07f0*/  NOP ;  /* 0x0000000000007918 */ /* 0x000fe20000000000 */
[----:B----4-:R-:W-:-:S13]  /*0800*/  ISETP.NE.AND P0, PT, R3, 0x3, PT ;  /* 0x000000030300780c */ /* 0x010fda0003f05270 */
[----:B------:R-:W-:Y:S05]  /*0810*/  @P0 BRA `(.L_x_11) ;  /* 0x0000000000300947 */ /* 0x000fea0003800000 */
[----:B--23--:R-:W2:Y:S01]  /*0820*/  S2UR UR4, SR_CgaCtaId ;  /* 0x00000000000479c3 */ /* 0x00cea20000008800 */
[----:B------:R-:W-:Y:S01]  /*0830*/  UMOV UR6, 0x400 ;  /* 0x0000040000067882 */ /* 0x000fe20000000000 */
[----:B------:R-:W-:Y:S01]  /*0840*/  UMOV UR5, 0x20 ;  /* 0x0000002000057882 */ /* 0x000fe20000000000 */
[----:B------:R-:W-:Y:S01]  /*0850*/  ELECT P0, URZ, PT ;  /* 0x0000000000ff782f */ /* 0x000fe20003800000 */
[----:B--2---:R-:W-:Y:S02]  /*0860*/  ULEA UR6, UR4, UR6, 0x18 ;  /* 0x0000000604067291 */ /* 0x004fe4000f8ec0ff */
[----:B------:R-:W-:-:S04]  /*0870*/  UIADD3 UR4, UPT, UPT, -UR5, 0x100000, URZ ;  /* 0x0010000005047890 */ /* 0x000fc8000fffe1ff */
[----:B------:R-:W-:Y:S02]  /*0880*/  USHF.L.U32 UR5, UR4, 0xb, URZ ;  /* 0x0000000b04057899 */ /* 0x000fe400080006ff */
[----:B------:R-:W-:Y:S01]  /*0890*/  USHF.L.U32 UR4, UR4, 0x1, URZ ;  /* 0x0000000104047899 */ /* 0x000fe200080006ff */
[----:B------:R-:W2:Y:S11]  /*08a0*/  FENCE.VIEW.ASYNC.S ;  /* 0x00000000000073c6 */ /* 0x000eb60000000000 */
[----:B--2---:R4:W2:Y:S01]  /*08b0*/  SYNCS.EXCH.64 URZ, [UR6+0x60], UR4 ;  /* 0x0000600406ff75b2 */ /* 0x0048a20008000100 */
[----:B------:R4:W3:Y:S02]  /*08c0*/  SYNCS.EXCH.64 URZ, [UR6+0x68], UR4 ;  /* 0x0000680406ff75b2 */ /* 0x0008e40008000100 */
[----:B----4-:R-:W-:Y:S01]  /*08d0*/  NOP ;  /* 0x0000000000007918 */ /* 0x010fe20000000000 */
.L_x_11:
[----:B------:R-:W4:Y:S01]  /*08e0*/  SHFL.IDX PT, R3, R235, RZ, 0x1f ;  /* 0x00001fffeb037589 */ /* 0x000f2200000e0000 */
[----:B------:R-:W-:Y:S01]  /*08f0*/  NOP ;  /* 0x0000000000007918 */ /* 0x000fe20000000000 */
[----:B----4-:R-:W-:-:S13]  /*0900*/  ISETP.NE.AND P0, PT, R3, 0x4, PT ;  /* 0x000000040300780c */ /* 0x010fda0003f05270 */
[----:B------:R-:W-:Y:S05]  /*0910*/  @P0 BRA `(.L_x_12) ;  /* 0x00000000004c0947 */ /* 0x000fea0003800000 */
[----:B--23--:R-:W2:Y:S01]  /*0920*/  S2UR UR6, SR_CgaCtaId ;  /* 0x00000000000679c3 */ /* 0x00cea20000008800 */
[----:B------:R-:W-:Y:S01]  /*0930*/  UMOV UR4, 0x1e0 ;  /* 0x000001e000047882 */ /* 0x000fe20000000000 */
[----:B------:R-:W-:Y:S01]  /*0940*/  UMOV UR5, 0x400 ;  /* 0x0000040000057882 */ /* 0x000fe20000000000 */
[----:B------:R-:W-:Y:S01]  /*0950*/  USEL UR4, UR4, 0x1a0, UP3 ;  /* 0x000001a004047887 */ /* 0x000fe20009800000 */
[----:B------:R-:W-:Y:S01]  /*0960*/  UMOV UR8, 0x1 ;  /* 0x0000000100087882 */ /* 0x000fe20000000000 */
[----:B------:R-:W-:Y:S01]  /*0970*/  ELECT P0, URZ, PT ;  /* 0x0000000000ff782f */ /* 0x000fe20003800000 */
[----:B------:R-:W-:-:S04]  /*0980*/  UIADD3 UR8, UPT, UPT, -UR8, 0x100000, URZ ;  /* 0x0010000008087890 */ /* 0x000fc8000fffe1ff */
[----:B------:R-:W-:Y:S02]  /*0990*/  USHF.L.U32 UR9, UR8, 0xb, URZ ;  /* 0x0000000b08097899 */ /* 0x000fe400080006ff */
[----:B------:R-:W-:Y:S02]  /*09a0*/  USHF.L.U32 UR8, UR8, 0x1, URZ ;  /* 0x0000000108087899 */ /* 0x000fe400080006ff */
[----:B--2---:R-:W-:Y:S02]  /*09b0*/  ULEA UR6, UR6, UR5, 0x18 ;  /* 0x0000000506067291 */ /* 0x004fe4000f8ec0ff */
[----:B------:R-:W-:-:S04]  /*09c0*/  UIADD3 UR4, UPT, UPT, -UR4, 0x100000, URZ ;  /* 0x0010000004047890 */ /* 0x000fc8000fffe1ff */
[----:B------:R-:W-:Y:S02]  /*09d0*/  USHF.L.U32 UR5, UR4, 0xb, URZ ;  /* 0x0000000b04057899 */ /* 0x000fe400080006ff */
[----:B------:R-:W-:Y:S01]  /*09e0*/  USHF.L.U32 UR4, UR4, 0x1, URZ ;  /* 0x0000000104047899 */ /* 0x000fe200080006ff */
[----:B------:R-:W2:Y:S03]  /*09f0*/  FENCE.VIEW.ASYNC.S ;  /* 0x00000000000073c6 */ /* 0x000ea60000000000 */
[----:B--2---:R4:W2:Y:S08]  /*0a00*/  SYNCS.EXCH.64 URZ, [UR6+0x70], UR8 ;  /* 0x0000700806ff75b2 */ /* 0x0048b00008000100 */
[----:B------:R4:W3:Y:S01]  /*0a10*/  SYNCS.EXCH.64 URZ, [UR6+0x80], UR4 ;  /* 0x0000800406ff75b2 */ /* 0x0008e20008000100 */
[----:B------:R4:W1:Y:S01]  /*0a20*/  SYNCS.EXCH.64 URZ, [UR6+0x78], UR8 ;  /* 0x0000780806ff75b2 */ /* 0x0008620008000100 */
[----:B------:R4:W1:Y:S02]  /*0a30*/  SYNCS.EXCH.64 URZ, [UR6+0x88], UR4 ;  /* 0x0000880406ff75b2 */ /* 0x0008640008000100 */
[----:B----4-:R-:W-:Y:S01]  /*0a40*/  NOP ;  /* 0x0000000000007918 */ /* 0x010fe20000000000 */
.L_x_12:
[----:B------:R-:W4:Y:S01]  /*0a50*/  SHFL.IDX PT, R3, R235, RZ, 0x1f ;  /* 0x00001fffeb037589 */ /* 0x000f2200000e0000 */
[----:B------:R-:W-:Y:S01]  /*0a60*/  NOP ;  /* 0x0000000000007918 */ /* 0x000fe20000000000 */
[----:B----4-:R-:W-:-:S13]  /*0a70*/  ISETP.NE.AND P0, PT, R3, 0x5, PT ;  /* 0x000000050300780c */ /* 0x010fda0003f05270 */
[----:B------:R-:W-:Y:S05]  /*0a80*/  @P0 BRA `(.L_x_13) ;  /* 0x0000000000580947 */ /* 0x000fea0003800000 */
[----:B--23--:R-:W2:Y:S01]  /*0a90*/  S2UR UR4, SR_CgaCtaId ;  /* 0x00000000000479c3 */ /* 0x00cea20000008800 */
        /* <DEDUP_REMOVED lines=12> */
[----:B--2---:R4:W2:Y:S01]  /*0b60*/  SYNCS.EXCH.64 URZ, [UR4+0x90], UR8 ;  /* 0x0000900804ff75b2 */ /* 0x0048a20008000100 */
[----:B------:R4:W3:Y:S01]  /*0b70*/  SYNCS.EXCH.64 URZ, [UR4+0xb0], UR6 ;  /* 0x0000b00604ff75b2 */ /* 0x0008e20008000100 */
[----:B------:R4:W1:Y:S01]  /*0b80*/  SYNCS.EXCH.64 URZ, [UR4+0x98], UR8 ;  /* 0x0000980804ff75b2 */ /* 0x0008620008000100 */
[----:B------:R4:W1:Y:S01]  /*0b90*/  SYNCS.EXCH.64 URZ, [UR4+0xb8], UR6 ;  /* 0x0000b80604ff75b2 */ /* 0x0008620008000100 */
[----:B------:R4:W1:Y:S01]  /*0ba0*/  SYNCS.EXCH.64 URZ, [UR4+0xa0], UR8 ;  /* 0x0000a00804ff75b2 */ /* 0x0008620008000100 */
[----:B------:R4:W1:Y:S01]  /*0bb0*/  SYNCS.EXCH.64 URZ, [UR4+0xc0], UR6 ;  /* 0x0000c00604ff75b2 */ /* 0x0008620008000100 */
[----:B------:R4:W1:Y:S01]  /*0bc0*/  SYNCS.EXCH.64 URZ, [UR4+0xa8], UR8 ;  /* 0x0000a80804ff75b2 */ /* 0x0008620008000100 */
[----:B------:R4:W1:Y:S02]  /*0bd0*/  SYNCS.EXCH.64 URZ, [UR4+0xc8], UR6 ;  /* 0x0000c80604ff75b2 */ /* 0x0008640008000100 */
[----:B----4-:R-:W-:Y:S01]  /*0be0*/  NOP ;  /* 0x0000000000007918 */ /* 0x010fe20000000000 */
.L_x_13:
[----:B------:R-:W4:Y:S01]  /*0bf0*/  SHFL.IDX PT, R3, R235, RZ, 0x1f ;  /* 0x00001fffeb037589 */ /* 0x000f2200000e0000 */
[----:B------:R-:W1:Y:S01]  /*0c00*/  S2UR UR21, SR_CgaCtaId ;  /* 0x00000000001579c3 */ /* 0x000e620000008800 */
[----:B------:R-:W-:Y:S01]  /*0c10*/  NOP ;  /* 0x0000000000007918 */ /* 0x000fe20000000000 */
[----:B----4-:R-:W-:-:S13]  /*0c20*/  ISETP.NE.AND P0, PT, R3, 0x3, PT ;  /* 0x000000030300780c */ /* 0x010fda0003f05270 */
[----:B-1----:R-:W-:Y:S05]  /*0c30*/  @P0 BRA `(.L_x_14) ;  /* 0x0000000000340947 */ /* 0x002fea0003800000 */
[----:B--23--:R-:W-:Y:S01]  /*0c40*/  UMOV UR4, 0x400 ;  /* 0x0000040000047882 */ /* 0x00cfe20000000000 */
[----:B------:R-:W-:Y:S01]  /*0c50*/  UMOV UR6, 0x20 ;  /* 0x0000002000067882 */ /* 0x000fe20000000000 */
[----:B------:R-:W-:Y:S02]  /*0c60*/  ULEA UR4, UR21, UR4, 0x18 ;  /* 0x0000000415047291 */ /* 0x000fe4000f8ec0ff */
[----:B------:R-:W-:-:S04]  /*0c70*/  UIADD3 UR6, UPT, UPT, -UR6, 0x100000, URZ ;  /* 0x0010000006067890 */ /* 0x000fc8000fffe1ff */
[----:B------:R-:W-:Y:S02]  /*0c80*/  USHF.L.U32 UR7, UR6, 0xb, URZ ;  /* 0x0000000b06077899 */ /* 0x000fe400080006ff */
[----:B------:R-:W-:Y:S01]  /*0c90*/  USHF.L.U32 UR6, UR6, 0x1, URZ ;  /* 0x0000000106067899 */ /* 0x000fe200080006ff */
[----:B------:R-:W-:Y:S01]  /*0ca0*/  ELECT P0, URZ, PT ;  /* 0x0000000000ff782f */ /* 0x000fe20003800000 */
[----:B------:R-:W1:Y:S10]  /*0cb0*/  FENCE.VIEW.ASYNC.S ;  /* 0x00000000000073c6 */ /* 0x000e740000000000 */
[----:B-1----:R1:W4:Y:S01]  /*0cc0*/  SYNCS.EXCH.64 URZ, [UR4+0xd0], UR6 ;  /* 0x0000d00604ff75b2 */ /* 0x0023220008000100 */
[----:B------:R1:W2:Y:S01]  /*0cd0*/  SYNCS.EXCH.64 URZ, [UR4+0xe0], UR6 ;  /* 0x0000e00604ff75b2 */ /* 0x0002a20008000100 */
[----:B------:R1:W3:Y:S01]  /*0ce0*/  SYNCS.EXCH.64 URZ, [UR4+0xd8], UR6 ;  /* 0x0000d80604ff75b2 */ /* 0x0002e20008000100 */
[----:B------:R1:W1:Y:S01]  /*0cf0*/  SYNCS.EXCH.64 URZ, [UR4+0xe8], UR6 ;  /* 0x0000e80604ff75b2 */ /* 0x0002620008000100 */
[----:B------:R-:W-:Y:S01]  /*0d00*/  NOP ;  /* 0x0000000000007918 */ /* 0x000fe20000000000 */
.L_x_14:
[----:B------:R-:W4:Y:S01]  /*0d10*/  LDCU UR24, c[0x0][0x36c] ;  /* 0x00006d80ff1877ac */ /* 0x000f220008000800 */
[----:B------:R-:W-:Y:S01]  /*0d20*/  ISETP.NE.OR P3, PT, R0, 0x2, !P3 ;  /* 0x000000020000780c */ /* 0x000fe20005f65670 */
[----:B------:R-:W-:Y:S01]  /*0d30*/  NOP ;  /* 0x0000000000007918 */ /* 0x000fe20000000000 */
[----:B------:R-:W-:Y:S01]  /*0d40*/  LOP3.LUT R0, R2, 0x1f, RZ, 0xc0, !PT ;  /* 0x0000001f02007812 */ /* 0x000fe200078ec0ff */
[----:B------:R-:W-:Y:S02]  /*0d50*/  UISETP.NE.AND UP4, UPT, UR14, URZ, UPT ;  /* 0x000000ff0e00728c */ /* 0x000fe4000bf85270 */
[----:B----4-:R-:W-:-:S09]  /*0d60*/  UISETP.EQ.U32.AND UP0, UPT, UR24, 0x1, UPT ;  /* 0x000000011800788c */ /* 0x010fd2000bf02070 */
[----:B------:R-:W-:Y:S05]  /*0d70*/  BRA.U !UP0, `(.L_x_15) ;  /* 0x0000000108087547 */ /* 0x000fea000b800000 */
[----:B-123--:R-:W-:Y:S01]  /*0d80*/  UCGABAR_ARV ;  /* 0x00000000000079c7 */ /* 0x00efe20008000000 */
[----:B------:R-:W-:Y:S05]  /*0d90*/  BRA `(.L_x_16) ;  /* 0x0000000000047947 */ /* 0x000fea0003800000 */
.L_x_15:
[----:B-123--:R-:W-:Y:S01]  /*0da0*/  NOP ;  /* 0x0000000000007918 */ /* 0x00efe20000000000 */
.L_x_16:
[----:B------:R-:W1:Y:S01]  /*0db0*/  S2UR UR7, SR_CTAID.X ;  /* 0x00000000000779c3 */ /* 0x000e620000002500 */
[----:B------:R-:W-:-:S05]  /*0dc0*/  CS2R.32 R4, SR_CgaSize ;  /* 0x0000000000047805 */ /* 0x000fca0000008a00 */
[----:B------:R-:W-:-:S05]  /*0dd0*/  IMAD R4, R4, -0xa0, RZ ;  /* 0xffffff6004047824 */ /* 0x000fca00078e02ff */
[----:B------:R-:W-:-:S14]  /*0de0*/  R2UR UR5, R4 ;  /* 0x00000000040572ca */ /* 0x000fdc00000e0000 */
[----:B------:R-:W2:Y:S01]  /*0df0*/  LDCU UR5, c[0x0][UR5+0x2b0] ;  /* 0x00005600050577ac */ /* 0x000ea20008000800 */
[----:B------:R-:W-:-:S05]  /*0e00*/  CS2R.32 R4, SR_CgaSize ;  /* 0x0000000000047805 */ /* 0x000fca0000008a00 */
[----:B------:R-:W-:-:S05]  /*0e10*/  IMAD R4, R4, -0xa0, RZ ;  /* 0xffffff6004047824 */ /* 0x000fca00078e02ff */
[----:B------:R-:W-:-:S14]  /*0e20*/  R2UR UR4, R4 ;  /* 0x00000000040472ca */ /* 0x000fdc00000e0000 */
[----:B------:R-:W3:Y:S01]  /*0e30*/  LDCU UR4, c[0x0][UR4+0x2b4] ;  /* 0x00005680040477ac */ /* 0x000ee20008000800 */
[----:B------:R-:W4:Y:S01]  /*0e40*/  S2UR UR8, SR_CTAID.Y ;  /* 0x00000000000879c3 */ /* 0x000f220000002600 */
[----:B------:R-:W-:-:S05]  /*0e50*/  CS2R.32 R4, SR_CgaSize ;  /* 0x0000000000047805 */ /* 0x000fca0000008a00 */
[----:B------:R-:W-:-:S05]  /*0e60*/  IMAD R4, R4, -0xa0, RZ ;  /* 0xffffff6004047824 */ /* 0x000fca00078e02ff */
[----:B------:R-:W-:-:S14]  /*0e70*/  R2UR UR57, R4 ;  /* 0x00000000043972ca */ /* 0x000fdc00000e0000 */
[----:B------:R-:W3:Y:S01]  /*0e80*/  LDCU UR57, c[0x0][UR57+0x2a0] ;  /* 0x00005400393977ac */ /* 0x000ee20008000800 */
[----:B------:R-:W-:-:S05]  /*0e90*/  CS2R.32 R4, SR_CgaSize ;  /* 0x0000000000047805 */ /* 0x000fca0000008a00 */
[----:B------:R-:W-:-:S05]  /*0ea0*/  IMAD R4, R4, -0xa0, RZ ;  /* 0xffffff6004047824 */ /* 0x000fca00078e02ff */
[----:B------:R-:W-:-:S14]  /*0eb0*/  R2UR UR56, R4 ;  /* 0x00000000043872ca */ /* 0x000fdc00000e0000 */
[----:B------:R-:W3:Y:S01]  /*0ec0*/  LDCU UR56, c[0x0][UR56+0x2a4] ;  /* 0x00005480383877ac */ /* 0x000ee20008000800 */
[----:B------:R-:W3:Y:S01]  /*0ed0*/  S2UR UR36, SR_CTAID.Z ;  /* 0x00000000002479c3 */ /* 0x000ee20000002700 */
[----:B------:R-:W3:Y:S01]  /*0ee0*/  LDCU UR20, c[0x0][0xb24] ;  /* 0x00016480ff1477ac */ /* 0x000ee20008000800 */
[----:B------:R-:W3:Y:S01]  /*0ef0*/  LDCU UR15, c[0x0][0xb24] ;  /* 0x00016480ff0f77ac */ /* 0x000ee20008000800 */
[----:B-1----:R-:W-:Y:S01]  /*0f00*/  I2FP.F32.U32 R4, UR7 ;  /* 0x0000000700047c45 */ /* 0x002fe20008201000 */
[----:B------:R-:W1:Y:S04]  /*0f10*/  LDCU UR23, c[0x0][0xb30] ;  /* 0x00016600ff1777ac */ /* 0x000e680008000800 */
[----:B--2---:R-:W-:Y:S01]  /*0f20*/  FMUL R4, R4, UR5 ;  /* 0x0000000504047c20 */ /* 0x004fe20008400000 */
[----:B------:R-:W-:Y:S01]  /*0f30*/  UMOV UR45, UR7 ;  /* 0x00000007002d7c82 */ /* 0x000fe20008000000 */
[----:B----4-:R-:W-:Y:S01]  /*0f40*/  I2FP.F32.U32 R3, UR8 ;  /* 0x0000000800037c45 */ /* 0x010fe20008201000 */
[----:B------:R-:W-:-:S03]  /*0f50*/  UMOV UR46, UR8 ;  /* 0x00000008002e7c82 */ /* 0x000fc60008000000 */
[----:B------:R-:W2:Y:S01]  /*0f60*/  F2I.U32.TRUNC.NTZ R4, R4 ;  /* 0x0000000400047305 */ /* 0x000ea2000020f000 */
[----:B---3--:R-:W-:Y:S01]  /*0f70*/  FMUL R3, R3, UR4 ;  /* 0x0000000403037c20 */ /* 0x008fe20008400000 */
[----:B------:R-:W-:-:S04]  /*0f80*/  ULOP3.LUT UR4, UR21, 0x1, URZ, 0xc0, !UPT ;  /* 0x0000000115047892 */ /* 0x000fc8000f8ec0ff */
[----:B------:R-:W-:Y:S02]  /*0f90*/  UISETP.NE.U32.AND UP5, UPT, UR4, 0x1, UPT ;  /* 0x000000010400788c */ /* 0x000fe4000bfa5070 */
[----:B------:R-:W3:Y:S02]  /*0fa0*/  F2I.U32.TRUNC.NTZ R3, R3 ;  /* 0x0000000300037305 */ /* 0x000ee4000020f000 */
[----:B------:R-:W-:Y:S01]  /*0fb0*/  USEL UR4, URZ, 0x1c00, UP5 ;  /* 0x00001c00ff047887 */ /* 0x000fe2000a800000 */
[----:B--2---:R-:W-:Y:S02]  /*0fc0*/  R2UR UR6, R4 ;  /* 0x00000000040672ca */ /* 0x004fe400000e0000 */
[----:B---3--:R-:W-:Y:S02]  /*0fd0*/  R2UR UR5, R3 ;  /* 0x00000000030572ca */ /* 0x008fe400000e0000 */
[----:B------:R-:W-:-:S09]  /*0fe0*/  PRMT R3, RZ, 0x7610, R3 ;  /* 0x00007610ff037816 */ /* 0x000fd20000000003 */
[----:B------:R-:W-:-:S04]  /*0ff0*/  UIADD3 UR6, UPT, UPT, -UR6, URZ, URZ ;  /* 0x000000ff06067290 */ /* 0x000fc8000fffe1ff */
[----:B------:R-:W-:Y:S02]  /*1000*/  UIMAD UR57, UR57, UR6, UR7 ;  /* 0x00000006393972a4 */ /* 0x000fe4000f8e0207 */
[----:B------:R-:W-:-:S04]  /*1010*/  UIADD3 UR5, UPT, UPT, -UR5, URZ, URZ ;  /* 0x000000ff05057290 */ /* 0x000fc8000fffe1ff */
[----:B------:R-:W-:Y:S01]  /*1020*/  UIMAD UR56, UR56, UR5, UR8 ;  /* 0x00000005383872a4 */ /* 0x000fe2000f8e0208 */
[----:B-1----:R-:W-:Y:S11]  /*1030*/  BRA.U UP4, `(.L_x_17) ;  /* 0x0000000104247547 */ /* 0x002ff6000b800000 */
[----:B------:R-:W-:-:S04]  /*1040*/  UISETP.NE.AND UP0, UPT, UR56, URZ, UPT ;  /* 0x000000ff3800728c */ /* 0x000fc8000bf05270 */
[----:B------:R-:W-:Y:S02]  /*1050*/  USEL UR5, URZ, 0x2, UP0 ;  /* 0x00000002ff057887 */ /* 0x000fe40008000000 */
[----:B------:R-:W-:-:S04]  /*1060*/  UISETP.NE.AND UP0, UPT, UR56, URZ, UPT ;  /* 0x000000ff3800728c */ /* 0x000fc8000bf05270 */
[----:B------:R-:W-:-:S04]  /*1070*/  UISETP.EQ.OR UP0, UPT, UR57, URZ, !UP0 ;  /* 0x000000ff3900728c */ /* 0x000fc8000c702670 */
[----:B------:R-:W-:Y:S02]  /*1080*/  USEL UR6, URZ, 0x1, !UP0 ;  /* 0x00000001ff067887 */ /* 0x000fe4000c000000 */
[----:B------:R-:W-:-:S04]  /*1090*/  UISETP.NE.AND UP0, UPT, UR57, 0x1, UPT ;  /* 0x000000013900788c */ /* 0x000fc8000bf05270 */
[----:B------:R-:W-:-:S04]  /*10a0*/  USEL UR5, UR5, 0x2, UP0 ;  /* 0x0000000205057887 */ /* 0x000fc80008000000 */
[----:B------:R-:W-:-:S06]  /*10b0*/  UIADD3 UR5, UPT, UPT, UR6, UR5, URZ ;  /* 0x0000000506057290 */ /* 0x000fcc000fffe0ff */
[----:B------:R-:W-:-:S07]  /*10c0*/  MOV R3, UR5 ;  /* 0x0000000500037c02 */ /* 0x000fce0008000f00 */
.L_x_17:
[----:B------:R-:W-:-:S09]  /*10d0*/  UISETP.GE.AND UP0, UPT, UR20, 0x1, UPT ;  /* 0x000000011400788c */ /* 0x000fd2000bf06270 */
[----:B------:R-:W-:Y:S05]  /*10e0*/  BRA.U !UP0, `(.L_x_18) ;  /* 0x0000000108d07547 */ /* 0x000fea000b800000 */
[----:B------:R-:W1:Y:S01]  /*10f0*/  LDCU UR22, c[0x0][0xb0c] ;  /* 0x00016180ff1677ac */ /* 0x000e620008000800 */
[----:B------:R-:W2:Y:S01]  /*1100*/  LDCU.128 UR16, c[0x0][0xb10] ;  /* 0x00016200ff1077ac */ /* 0x000ea20008000c00 */
[----:B------:R-:W3:Y:S01]  /*1110*/  LDCU UR7, c[0x0][0x370] ;  /* 0x00006e00ff0777ac */ /* 0x000ee20008000800 */
[----:B------:R-:W-:Y:S02]  /*1120*/  UISETP.NE.AND UP1, UPT, UR20, 0x1, UPT ;  /* 0x000000011400788c */ /* 0x000fe4000bf25270 */
[----:B-1----:R-:W-:Y:S02]  /*1130*/  UISETP.NE.AND UP0, UPT, UR22, 0x1, UPT ;  /* 0x000000011600788c */ /* 0x002fe4000bf05270 */
[----:B--2---:R-:W-:Y:S02]  /*1140*/  UIMAD.WIDE.U32 UR10, UR45, UR16, URZ ;  /* 0x000000102d0a72a5 */ /* 0x004fe4000f8e00ff */
[----:B---3--:R-:W-:-:S05]  /*1150*/  UIMAD.WIDE.U32 UR8, UR7, UR16, URZ ;  /* 0x00000010070872a5 */ /* 0x008fca000f8e00ff */
[----:B------:R-:W-:Y:S01]  /*1160*/  UMOV UR6, UR11 ;  /* 0x0000000b00067c82 */ /* 0x000fe20008000000 */
[----:B------:R-:W-:Y:S02]  /*1170*/  UIMAD.WIDE.U32 UR10, UR46, UR19, URZ ;  /* 0x000000132e0a72a5 */ /* 0x000fe4000f8e00ff */
[----:B------:R-:W-:Y:S01]  /*1180*/  USHF.R.U32.HI UR6, URZ, UR17, UR6 ;  /* 0x00000011ff067299 */ /* 0x000fe20008011606 */
[----:B------:R-:W-:Y:S02]  /*1190*/  UMOV UR8, UR9 ;  /* 0x0000000900087c82 */ /* 0x000fe40008000000 */
[----:B------:R-:W-:Y:S02]  /*11a0*/  @UP0 USHF.R.U32.HI UR7, URZ, UR17, UR8 ;  /* 0x00000011ff070299 */ /* 0x000fe40008011608 */
[----:B------:R-:W1:Y:S01]  /*11b0*/  LDCU UR8, c[0x0][0x374] ;  /* 0x00006e80ff0877ac */ /* 0x000e620008000800 */
[----:B------:R-:W2:Y:S01]  /*11c0*/  LDCU UR9, c[0x0][0xb20] ;  /* 0x00016400ff0977ac */ /* 0x000ea20008000800 */
[----:B------:R-:W-:-:S02]  /*11d0*/  UMOV UR5, UR11 ;  /* 0x0000000b00057c82 */ /* 0x000fc40008000000 */
[----:B------:R-:W3:Y:S01]  /*11e0*/  LDCU.64 UR10, c[0x0][0xb28] ;  /* 0x00016500ff0a77ac */ /* 0x000ee20008000a00 */
[----:B------:R-:W-:Y:S02]  /*11f0*/  USEL UR6, UR45, UR6, !UP0 ;  /* 0x000000062d067287 */ /* 0x000fe4000c000000 */
[----:B------:R-:W-:Y:S02]  /*1200*/  UISETP.NE.AND UP0, UPT, UR18, 0x1, UPT ;  /* 0x000000011200788c */ /* 0x000fe4000bf05270 */
[----:B-1----:R-:W-:Y:S02]  /*1210*/  UIMAD.WIDE.U32 UR12, UR8, UR19, URZ ;  /* 0x00000013080c72a5 */ /* 0x002fe4000f8e00ff */
[----:B--2---:R-:W-:-:S05]  /*1220*/  USHF.R.U32.HI UR5, URZ, UR9, UR5 ;  /* 0x00000009ff057299 */ /* 0x004fca0008011605 */
[----:B------:R-:W-:Y:S01]  /*1230*/  UMOV UR12, UR13 ;  /* 0x0000000d000c7c82 */ /* 0x000fe20008000000 */
[----:B------:R-:W-:Y:S02]  /*1240*/  USEL UR5, UR46, UR5, !UP0 ;  /* 0x000000052e057287 */ /* 0x000fe4000c000000 */
[----:B------:R-:W-:Y:S02]  /*1250*/  @UP0 USHF.R.U32.HI UR8, URZ, UR9, UR12 ;  /* 0x00000009ff080299 */ /* 0x000fe4000801160c */
[----:B---3--:R-:W-:Y:S02]  /*1260*/  UIMAD.WIDE.U32 UR16, UR7, UR10, URZ ;  /* 0x0000000a071072a5 */ /* 0x008fe4000f8e00ff */
[----:B------:R-:W-:-:S05]  /*1270*/  UIMAD.WIDE.U32 UR12, UR8, UR10, URZ ;  /* 0x0000000a080c72a5 */ /* 0x000fca000f8e00ff */
[----:B------:R-:W-:Y:S02]  /*1280*/  UMOV UR16, UR17 ;  /* 0x0000001100107c82 */ /* 0x000fe40008000000 */
[----:B------:R-:W-:Y:S01]  /*1290*/  UMOV UR12, UR13 ;  /* 0x0000000d000c7c82 */ /* 0x000fe20008000000 */
[----:B------:R-:W-:Y:S02]  /*12a0*/  @UP1 USHF.R.U32.HI UR7, URZ, UR11, UR16 ;  /* 0x0000000bff071299 */ /* 0x000fe40008011610 */
[----:B------:R-:W-:Y:S02]  /*12b0*/  @UP1 USHF.R.U32.HI UR8, URZ, UR11, UR12 ;  /* 0x0000000bff081299 */ /* 0x000fe4000801160c */
[----:B------:R-:W-:Y:S02]  /*12c0*/  UIMAD.WIDE.U32 UR12, UR5, UR10, URZ ;  /* 0x0000000a050c72a5 */ /* 0x000fe4000f8e00ff */
[----:B------:R-:W-:Y:S02]  /*12d0*/  UIMAD UR8, UR8, UR20, URZ ;  /* 0x00000014080872a4 */ /* 0x000fe4000f8e02ff */
[----:B------:R-:W-:-:S02]  /*12e0*/  UIMAD UR9, UR7, UR20, URZ ;  /* 0x00000014070972a4 */ /* 0x000fc4000f8e02ff */
[----:B------:R-:W-:-:S04]  /*12f0*/  UISETP.GE.AND UP0, UPT, UR5, UR8, UPT ;  /* 0x000000080500728c */ /* 0x000fc8000bf06270 */
[----:B------:R-:W-:Y:S02]  /*1300*/  UISETP.GE.OR UP0, UPT, UR6, UR9, UP0 ;  /* 0x000000090600728c */ /* 0x000fe40008706670 */
[----:B------:R-:W-:-:S03]  /*1310*/  UIMAD.WIDE.U32 UR8, UR6, UR10, URZ ;  /* 0x0000000a060872a5 */ /* 0x000fc6000f8e00ff */
[----:B------:R-:W-:Y:S02]  /*1320*/  UMOV UR10, UR13 ;  /* 0x0000000d000a7c82 */ /* 0x000fe40008000000 */
[----:B------:R-:W-:-:S04]  /*1330*/  USHF.R.U32.HI UR10, URZ, UR11, UR10 ;  /* 0x0000000bff0a7299 */ /* 0x000fc8000801160a */
[----:B------:R-:W-:Y:S02]  /*1340*/  USEL UR8, UR5, UR10, !UP1 ;  /* 0x0000000a05087287 */ /* 0x000fe4000c800000 */
[----:B------:R-:W-:Y:S02]  /*1350*/  @!UP0 USHF.R.U32.HI UR9, URZ, UR11, UR9 ;  /* 0x0000000bff098299 */ /* 0x000fe40008011609 */
[----:B------:R-:W-:Y:S02]  /*1360*/  UIADD3 UR10, UPT, UPT, -UR8, URZ, URZ ;  /* 0x000000ff080a7290 */ /* 0x000fe4000fffe1ff */
[----:B------:R-:W-:Y:S02]  /*1370*/  @!UP0 USEL UR9, UR6, UR9, !UP1 ;  /* 0x0000000906098287 */ /* 0x000fe4000c800000 */
[----:B------:R-:W-:Y:S02]  /*1380*/  UIMAD UR10, UR20, UR10, UR5 ;  /* 0x0000000a140a72a4 */ /* 0x000fe4000f8e0205 */
[----:B------:R-:W-:-:S02]  /*1390*/  UIADD3 UR11, UPT, UPT, -UR6, URZ, URZ ;  /* 0x000000ff060b7290 */ /* 0x000fc4000fffe1ff */
[----:B------:R-:W-:Y:S02]  /*13a0*/  @!UP0 UIMAD UR10, UR10, UR7, UR9 ;  /* 0x000000070a0a82a4 */ /* 0x000fe4000f8e0209 */
[----:B------:R-:W-:Y:S02]  /*13b0*/  @!UP0 UIADD3 UR8, UPT, UPT, UR8, -UR9, URZ ;  /* 0x8000000908088290 */ /* 0x000fe4000fffe0ff */
[----:B------:R-:W-:Y:S02]  /*13c0*/  UIADD3 UR7, UPT, UPT, -UR5, URZ, URZ ;  /* 0x000000ff05077290 */ /* 0x000fe4000fffe1ff */
[----:B------:R-:W-:Y:S02]  /*13d0*/  @!UP0 UIMAD UR5, UR8, UR20, UR6 ;  /* 0x00000014080582a4 */ /* 0x000fe4000f8e0206 */
[----:B------:R-:W-:Y:S02]  /*13e0*/  UIMAD UR46, UR18, UR7, UR46 ;  /* 0x00000007122e72a4 */ /* 0x000fe4000f8e022e */
[----:B------:R-:W-:Y:S01]  /*13f0*/  UIMAD UR45, UR22, UR11, UR45 ;  /* 0x0000000b162d72a4 */ /* 0x000fe2000f8e022d */
[----:B------:R-:W-:Y:S01]  /*1400*/  @!UP0 UMOV UR6, UR10 ;  /* 0x0000000a00068c82 */ /* 0x000fe20008000000 */
[----:B------:R-:W-:-:S02]  /*1410*/  UIMAD UR46, UR5, UR18, UR46 ;  /* 0x00000012052e72a4 */ /* 0x000fc4000f8e022e */
[----:B------:R-:W-:-:S12]  /*1420*/  UIMAD UR45, UR6, UR22, UR45 ;  /* 0x00000016062d72a4 */ /* 0x000fd8000f8e022d */
.L_x_18:
[----:B------:R-:W-:-:S09]  /*1430*/  UISETP.NE.AND UP0, UPT, UR23, 0x1, UPT ;  /* 0x000000011700788c */ /* 0x000fd2000bf05270 */
[----:B------:R-:W-:Y:S05]  /*1440*/  BRA.U UP0, `(.L_x_19) ;  /* 0x0000000100447547 */ /* 0x000fea000b800000 */
[----:B------:R-:W1:Y:S01]  /*1450*/  LDCU.128 UR8, c[0x0][0xb10] ;  /* 0x00016200ff0877ac */ /* 0x000e620008000c00 */
[----:B------:R-:W2:Y:S01]  /*1460*/  LDCU UR12, c[0x0][0xb0c] ;  /* 0x00016180ff0c77ac */ /* 0x000ea20008000800 */
[----:B-1----:R-:W-:Y:S02]  /*1470*/  UIMAD.WIDE.U32 UR6, UR45, UR8, URZ ;  /* 0x000000082d0672a5 */ /* 0x002fe4000f8e00ff */
[----:B--2---:R-:W-:-:S05]  /*1480*/  UISETP.NE.AND UP0, UPT, UR12, 0x1, UPT ;  /* 0x000000010c00788c */ /* 0x004fca000bf05270 */
[----:B------:R-:W-:Y:S02]  /*1490*/  UMOV UR6, UR7 ;  /* 0x0000000700067c82 */ /* 0x000fe40008000000 */
[----:B------:R-:W-:Y:S02]  /*14a0*/  USHF.R.U32.HI UR6, URZ, UR9, UR6 ;  /* 0x00000009ff067299 */ /* 0x000fe40008011606 */
[----:B------:R-:W1:Y:S01]  /*14b0*/  LDCU UR7, c[0x0][0xb20] ;  /* 0x00016400ff0777ac */ /* 0x000e620008000800 */
[----:B------:R-:W-:Y:S02]  /*14c0*/  UIMAD.WIDE.U32 UR8, UR46, UR11, URZ ;  /* 0x0000000b2e0872a5 */ /* 0x000fe4000f8e00ff */
[----:B------:R-:W-:Y:S02]  /*14d0*/  USEL UR6, UR45, UR6, !UP0 ;  /* 0x000000062d067287 */ /* 0x000fe4000c000000 */
[----:B------:R-:W-:-:S03]  /*14e0*/  UISETP.NE.AND UP0, UPT, UR10, 0x1, UPT ;  /* 0x000000010a00788c */ /* 0x000fc6000bf05270 */
[----:B------:R-:W-:Y:S02]  /*14f0*/  UMOV UR5, UR9 ;  /* 0x0000000900057c82 */ /* 0x000fe40008000000 */
[----:B-1----:R-:W-:-:S04]  /*1500*/  USHF.R.U32.HI UR5, URZ, UR7, UR5 ;  /* 0x00000007ff057299 */ /* 0x002fc80008011605 */
[----:B------:R-:W-:-:S04]  /*1510*/  USEL UR5, UR46, UR5, !UP0 ;  /* 0x000000052e057287 */ /* 0x000fc8000c000000 */
[----:B------:R-:W-:Y:S02]  /*1520*/  UIADD3 UR7, UPT, UPT, UR6, -UR5, URZ ;  /* 0x8000000506077290 */ /* 0x000fe4000fffe0ff */
[----:B------:R-:W-:Y:S02]  /*1530*/  UIADD3 UR5, UPT, UPT, -UR6, UR5, URZ ;  /* 0x0000000506057290 */ /* 0x000fe4000fffe1ff */
[----:B------:R-:W-:Y:S02]  /*1540*/  UIMAD UR46, UR7, UR10, UR46 ;  /* 0x0000000a072e72a4 */ /* 0x000fe4000f8e022e */
[----:B------:R-:W-:-:S12]  /*1550*/  UIMAD UR45, UR5, UR12, UR45 ;  /* 0x0000000c052d72a4 */ /* 0x000fd8000f8e022d */
.L_x_19:
[----:B------:R-:W-:Y:S02]  /*1560*/  UISETP.EQ.U32.AND UP0, UPT, UR24, 0x1, UPT ;  /* 0x000000011800788c */ /* 0x000fe4000bf02070 */
[----:B------:R-:W-:-:S07]  /*1570*/  UISETP.NE.AND UP1, UPT, UR14, 0x2, UPT ;  /* 0x000000020e00788c */ /* 0x000fce000bf25270 */
[----:B------:R-:W-:Y:S05]  /*1580*/  BRA.U !UP0, `(.L_x_20) ;  /* 0x00000001080c7547 */ /* 0x000fea000b800000 */
[----:B------:R-:W-:Y:S01]  /*1590*/  UCGABAR_WAIT ;  /* 0x0000000000007dc7 */ /* 0x000fe20008000000 */
[----:B------:R-:W-:Y:S01]  /*15a0*/  CCTL.IVALL ;  /* 0x00000000ff00798f */ /* 0x000fe20002000000 */
[----:B------:R-:W-:Y:S05]  /*15b0*/  BRA `(.L_x_21) ;  /* 0x0000000000047947 */ /* 0x000fea0003800000 */
.L_x_20:
[----:B------:R-:W-:Y:S06]  /*15c0*/  BAR.SYNC.DEFER_BLOCKING 0x0 ;  /* 0x0000000000007b1d */ /* 0x000fec0000010000 */
.L_x_21:
[----:B------:R-:W-:Y:S05]  /*15d0*/  BRA.U UP1, `(.L_x_22) ;  /* 0x0000001101bc7547 */ /* 0x000fea000b800000 */
[----:B------:R-:W1:Y:S01]  /*15e0*/  LDCU UR7, c[0x0][0x38c] ;  /* 0x00007180ff0777ac */ /* 0x000e620008000800 */
[----:B------:R-:W-:Y:S01]  /*15f0*/  PLOP3.LUT P1, PT, PT, PT, UP3, 0x80, 0x8 ;  /* 0x000000000008781c */ /* 0x000fe20003f2f038 */
[----:B------:R-:W-:Y:S01]  /*1600*/  IMAD.MOV.U32 R12, RZ, RZ, 0x1 ;  /* 0x00000001ff0c7424 */ /* 0x000fe200078e00ff */
[----:B------:R-:W-:Y:S01]  /*1610*/  ISETP.EQ.OR P2, PT, R0, RZ, P3 ;  /* 0x000000ff0000720c */ /* 0x000fe20001f42670 */
[----:B------:R-:W-:Y:S01]  /*1620*/  UISETP.NE.AND UP0, UPT, UR14, URZ, UPT ;  /* 0x000000ff0e00728c */ /* 0x000fe2000bf05270 */
[----:B------:R-:W-:Y:S01]  /*1630*/  PLOP3.LUT P1, PT, P1, PT, PT, 0x8, 0x80 ;  /* 0x000000000080781c */ /* 0x000fe20000f2e170 */
[----:B------:R-:W-:Y:S01]  /*1640*/  USEL UR28, URZ, 0x1, UP6 ;  /* 0x00000001ff1c7887 */ /* 0x000fe2000b000000 */
[----:B------:R-:W-:Y:S01]  /*1650*/  CS2R R10, SRZ ;  /* 0x00000000000a7805 */ /* 0x000fe2000001ff00 */
[----:B------:R-:W-:Y:S01]  /*1660*/  UMOV UR22, 0x400 ;  /* 0x0000040000167882 */ /* 0x000fe20000000000 */
[----:B------:R-:W-:Y:S01]  /*1670*/  IMAD.MOV.U32 R9, RZ, RZ, RZ ;  /* 0x000000ffff097224 */ /* 0x000fe200078e00ff */
[----:B------:R-:W-:Y:S01]  /*1680*/  USEL UR28, UR28, 0x2, UP0 ;  /* 0x000000021c1c7887 */ /* 0x000fe20008000000 */
[----:B------:R-:W-:Y:S01]  /*1690*/  IMAD.MOV.U32 R8, RZ, RZ, 0x1 ;  /* 0x00000001ff087424 */ /* 0x000fe200078e00ff */
[----:B------:R-:W-:Y:S01]  /*16a0*/  ULEA UR22, UR21, UR22, 0x18 ;  /* 0x0000001615167291 */ /* 0x000fe2000f8ec0ff */
[----:B------:R-:W2:Y:S01]  /*16b0*/  LDCU UR40, c[0x0][0x370] ;  /* 0x00006e00ff2877ac */ /* 0x000ea20008000800 */
[----:B-1----:R-:W-:Y:S01]  /*16c0*/  UIADD3 UR6, UPT, UPT, UR7, 0x3f, URZ ;  /* 0x0000003f07067890 */ /* 0x002fe2000fffe0ff */
[----:B------:R-:W1:Y:S03]  /*16d0*/  LDCU.64 UR30, c[0x0][0x348] ;  /* 0x00006900ff1e77ac */ /* 0x000e660008000a00 */
[----:B------:R-:W-:-:S02]  /*16e0*/  USHF.R.S32.HI UR5, URZ, 0x1f, UR6 ;  /* 0x0000001fff057899 */ /* 0x000fc40008011406 */
[----:B------:R-:W-:Y:S02]  /*16f0*/  USHF.R.U32.HI UR44, URZ, 0x6, UR4 ;  /* 0x00000006ff2c7899 */ /* 0x000fe40008011604 */
[----:B------:R-:W-:Y:S02]  /*1700*/  ULEA.HI UR5, UR5, UR6, URZ, 0x6 ;  /* 0x0000000605057291 */ /* 0x000fe4000f8f30ff */
[----:B------:R-:W-:Y:S02]  /*1710*/  UIADD3 UR6, UPT, UPT, UR7, -0x1, URZ ;  /* 0xffffffff07067890 */ /* 0x000fe4000fffe0ff */
[----:B------:R-:W-:Y:S02]  /*1720*/  USHF.R.S32.HI UR42, URZ, 0x6, UR5 ;  /* 0x00000006ff2a7899 */ /* 0x000fe40008011405 */
[----:B------:R-:W-:Y:S02]  /*1730*/  UISETP.GE.U32.AND UP1, UPT, UR6, -0x7f, UPT ;  /* 0xffffff810600788c */ /* 0x000fe4000bf26070 */
[----:B------:R-:W-:-:S02]  /*1740*/  UISETP.LT.U32.AND UP0, UPT, UR42, 0x4, UPT ;  /* 0x000000042a00788c */ /* 0x000fc4000bf01070 */
[----:B------:R-:W-:Y:S02]  /*1750*/  UIADD3 UR5, UPT, UPT, UR22, 0x3800, URZ ;  /* 0x0000380016057890 */ /* 0x000fe4000fffe0ff */
[----:B------:R-:W-:Y:S02]  /*1760*/  USEL UR41, UR42, 0x4, UP0 ;  /* 0x000000042a297887 */ /* 0x000fe40008000000 */
[----:B------:R-:W-:Y:S02]  /*1770*/  @UP5 UIADD3 UR5, UPT, UPT, UR22, URZ, URZ ;  /* 0x000000ff16055290 */ /* 0x000fe4000fffe0ff */
[----:B------:R-:W-:Y:S02]  /*1780*/  UIADD3 UR23, UPT, UPT, UR41, -0x1, URZ ;  /* 0xffffffff29177890 */ /* 0x000fe4000fffe0ff */
[----:B------:R-:W-:Y:S02]  /*1790*/  @UP1 UIADD3 UR23, UPT, UPT, UR41, URZ, URZ ;  /* 0x000000ff29171290 */ /* 0x000fe4000fffe0ff */
[----:B------:R-:W-:Y:S01]  /*17a0*/  UIADD3 UR47, UPT, UPT, UR7, 0x7e, URZ ;  /* 0x0000007e072f7890 */ /* 0x000fe2000fffe0ff */
[----:B------:R-:W3:Y:S01]  /*17b0*/  LDCU UR39, c[0x0][0x374] ;  /* 0x00006e80ff2777ac */ /* 0x000ee20008000800 */
[----:B------:R-:W-:-:S02]  /*17c0*/  UIADD3 UR5, UPT, UPT, UR5, 0x16400, URZ ;  /* 0x0001640005057890 */ /* 0x000fc4000fffe0ff */
[----:B------:R-:W-:Y:S02]  /*17d0*/  UIADD3 UR43, UPT, UPT, UR42, -UR41, URZ ;  /* 0x800000292a2b7290 */ /* 0x000fe4000fffe0ff */
[----:B------:R-:W-:Y:S01]  /*17e0*/  UIADD3 UR23, UPT, UPT, UR23, 0x1, URZ ;  /* 0x0000000117177890 */ /* 0x000fe2000fffe0ff */
[----:B-12---:R-:W-:-:S11]  /*17f0*/  UMOV UR13, URZ ;  /* 0x000000ff000d7c82 */ /* 0x006fd60008000000 */
.L_x_42:
[----:B------:R-:W-:-:S09]  /*1800*/  UISETP.NE.AND UP0, UPT, UR21, URZ, UPT ;  /* 0x000000ff1500728c */ /* 0x000fd2000bf05270 */
[----:B------:R-:W-:Y:S05]  /*1810*/  BRA.U UP0, `(.L_x_23) ;  /* 0x0000000100287547 */ /* 0x000fea000b800000 */
[----:B------:R-:W-:Y:S02]  /*1820*/  LEA R0, R9, UR22, 0x3 ;  /* 0x0000001609007c11 */ /* 0x000fe4000f8e18ff */
[----:B------:R-:W-:-:S04]  /*1830*/  SHF.L.U32 R2, R8, 0x1f, RZ ;  /* 0x0000001f08027819 */ /* 0x000fc800000006ff */
[----:B------:R-:W1:Y:S02]  /*1840*/  SYNCS.PHASECHK.TRANS64.TRYWAIT P0, [R0+URZ+0xe0], R2 ;  /* 0x0000e002000075a7 */ /* 0x000e6400080011ff */
[----:B-1----:R-:W-:Y:S05]  /*1850*/  @!P0 BRA `(.L_x_24) ;  /* 0x0000007400888947 */ /* 0x002fea0003800000 */
.L_x_115:
[----:B------:R-:W-:Y:S01]  /*1860*/  VIADD R9, R9, 0x1 ;  /* 0x0000000109097836 */ /* 0x000fe20000000000 */
[----:B------:R1:W-:Y:S04]  /*1870*/  SYNCS.ARRIVE.TRANS64.A1T0 RZ, [R0+URZ+0xd0], RZ ;  /* 0x0000d0ff00ff79a7 */ /* 0x0003e800081000ff */
[----:B------:R-:W-:-:S04]  /*1880*/  ISETP.NE.AND P0, PT, R9, 0x2, PT ;  /* 0x000000020900780c */ /* 0x000fc80003f05270 */
[----:B------:R-:W-:Y:S02]  /*1890*/  SEL R9, R9, RZ, P0 ;  /* 0x000000ff09097207 */ /* 0x000fe40000000000 */
[----:B-1----:R-:W-:-:S04]  /*18a0*/  SEL R0, RZ, 0x1, P0 ;  /* 0x00000001ff007807 */ /* 0x002fc80000000000 */
[----:B------:R-:W-:-:S07]  /*18b0*/  LOP3.LUT R8, R8, R0, RZ, 0x3c, !PT ;  /* 0x0000000008087212 */ /* 0x000fce00078e3cff */
.L_x_23:
[----:B------:R-:W-:Y:S01]  /*18c0*/  ULEA UR6, UR13, UR22, 0x3 ;  /* 0x000000160d067291 */ /* 0x000fe2000f8e18ff */
[----:B------:R-:W-:Y:S01]  /*18d0*/  SHF.L.U32 R0, R12, 0x1f, RZ ;  /* 0x0000001f0c007819 */ /* 0x000fe200000006ff */
[----:B------:R-:W-:Y:S02]  /*18e0*/  UISETP.GE.U32.AND UP0, UPT, UR47, 0x7f, UPT ;  /* 0x0000007f2f00788c */ /* 0x000fe4000bf06070 */
[----:B------:R-:W-:Y:S02]  /*18f0*/  USHF.L.U32 UR35, UR45, 0x6, URZ ;  /* 0x000000062d237899 */ /* 0x000fe400080006ff */
[----:B------:R-:W-:Y:S01]  /*1900*/  UIMAD UR19, UR46, 0xe0, UR44 ;  /* 0x000000e02e1378a4 */ /* 0x000fe2000f8e022c */
[----:B------:R-:W-:Y:S02]  /*1910*/  UMOV UR14, URZ ;  /* 0x000000ff000e7c82 */ /* 0x000fe40008000000 */
[----:B------:R1:W2:Y:S02]  /*1920*/  SYNCS.PHASECHK.TRANS64.TRYWAIT P0, [UR6+0x20], R0 ;  /* 0x00002000ff0075a7 */ /* 0x0002a40008001106 */
[----:B------:R-:W-:Y:S07]  /*1930*/  BRA.U !UP0, `(.L_x_25) ;  /* 0x0000000108c07547 */ /* 0x000fee000b800000 */
[----:B------:R-:W-:Y:S01]  /*1940*/  UMOV UR8, URZ ;  /* 0x000000ff00087c82 */ /* 0x000fe20008000000 */
[----:B------:R-:W-:-:S05]  /*1950*/  UMOV UR7, UR13 ;  /* 0x0000000d00077c82 */ /* 0x000fca0008000000 */
.L_x_31:
[----:B--2---:R-:W-:Y:S01]  /*1960*/  @!P3 MOV R2, 0x9000 ;  /* 0x000090000002b802 */ /* 0x004fe20000000f00 */
[----:B----4-:R-:W-:Y:S01]  /*1970*/  ULEA UR33, UR7, UR22, 0x3 ;  /* 0x0000001607217291 */ /* 0x010fe2000f8e18ff */
[----:B-12---:R-:W-:Y:S11]  /*1980*/  @P0 BRA `(.L_x_26) ;  /* 0x00000000000c0947 */ /* 0x006ff60003800000 */
[----:B------:R-:W-:Y:S04]  /*1990*/  SHF.L.U32 R3, R12, 0x1f, RZ ;  /* 0x0000001f0c037819 */ /* 0x000fe800000006ff */
[----:B------:R-:W2:Y:S02]  /*19a0*/  SYNCS.PHASECHK.TRANS64.TRYWAIT P0, [UR33+0x20], R3 ;  /* 0x00002003ff0075a7 */ /* 0x000ea40008001121 */
[----:B--2---:R-:W-:Y:S05]  /*19b0*/  @!P0 BRA `(.L_x_27) ;  /* 0x0000007400448947 */ /* 0x004fea0003800000 */
.L_x_26:
[----:B------:R2:W-:Y:S01]  /*19c0*/  @!P3 SYNCS.ARRIVE.TRANS64 RZ, [UR33], R2 ;  /* 0x00000002ffffb9a7 */ /* 0x0005e20008000021 */
[----:B------:R-:W-:Y:S04]  /*19d0*/  ULOP3.LUT UR6, UR28, 0x2, URZ, 0xfc, !UPT ;  /* 0x000000021c067892 */ /* 0x000fe8000f8efcff */
[----:B------:R-:W-:Y:S09]  /*19e0*/  UISETP.NE.AND UP0, UPT, UR6, 0x2, UPT ;  /* 0x000000020600788c */ /* 0x000ff2000bf05270 */
[----:B------:R-:W-:Y:S05]  /*19f0*/  BRA.U UP0, `(.L_x_28) ;  /* 0x0000000100047547 */ /* 0x000fea000b800000 */
[----:B---3--:R-:W-:Y:S05]  /*1a00*/  BPT.TRAP 0x1 ;  /* 0x000000040000795c */ /* 0x008fea0000300000 */
.L_x_28:
[----:B------:R-:W-:Y:S04]  /*1a10*/  BSSY.RECONVERGENT B0, `(.L_x_29) ;  /* 0x0000003000007945 */ /* 0x000fe80003800200 */
[----:B------:R-:W-:Y:S05]  /*1a20*/  @P2 BRA `(.L_x_30) ;  /* 0x0000000000042947 */ /* 0x000fea0003800000 */
[----:B---3--:R-:W-:Y:S05]  /*1a30*/  BPT.TRAP 0x1 ;  /* 0x000000040000795c */ /* 0x008fea0000300000 */
.L_x_30:
[----:B---3--:R-:W-:Y:S05]  /*1a40*/  BSYNC.RECONVERGENT B0 ;  /* 0x0000000000007941 */ /* 0x008fea0003800200 */
.L_x_29:
[----:B------:R-:W-:Y:S02]  /*1a50*/  UIADD3 UR6, UPT, UPT, UR7, 0x1, URZ ;  /* 0x0000000107067890 */ /* 0x000fe4000fffe0ff */
[----:B------:R-:W-:Y:S02]  /*1a60*/  UIADD3 UR24, UP1, UPT, UR30, 0x80, URZ ;  /* 0x000000801e187890 */ /* 0x000fe4000ff3e0ff */
[----:B------:R-:W-:Y:S02]  /*1a70*/  UISETP.NE.AND UP0, UPT, UR6, 0x4, UPT ;  /* 0x000000040600788c */ /* 0x000fe4000bf05270 */
[----:B------:R-:W-:Y:S02]  /*1a80*/  ULEA UR32, UR7, UR22, 0xd ;  /* 0x0000001607207291 */ /* 0x000fe4000f8e68ff */
[----:B------:R-:W-:Y:S02]  /*1a90*/  USEL UR9, URZ, 0x1, UP0 ;  /* 0x00000001ff097887 */ /* 0x000fe40008000000 */
[----:B------:R-:W-:Y:S02]  /*1aa0*/  USEL UR13, UR6, URZ, UP0 ;  /* 0x000000ff060d7287 */ /* 0x000fe40008000000 */
[----:B------:R-:W-:Y:S02]  /*1ab0*/  USHF.L.U32 UR34, UR8, 0x6, URZ ;  /* 0x0000000608227899 */ /* 0x000fe400080006ff */
[----:B------:R-:W-:Y:S01]  /*1ac0*/  ULEA UR6, UR13, UR22, 0x3 ;  /* 0x000000160d067291 */ /* 0x000fe2000f8e18ff */
[----:B------:R-:W-:Y:S01]  /*1ad0*/  LOP3.LUT R12, R12, UR9, RZ, 0x3c, !PT ;  /* 0x000000090c0c7c12 */ /* 0x000fe2000f8e3cff */
[----:B------:R-:W-:Y:S02]  /*1ae0*/  UIADD3.X UR25, UPT, UPT, URZ, UR31, URZ, UP1, !UPT ;  /* 0x0000001fff197290 */ /* 0x000fe40008ffe4ff */
[----:B------:R-:W-:Y:S01]  /*1af0*/  UIADD3 UR32, UPT, UPT, UR32, 0xe400, URZ ;  /* 0x0000e40020207890 */ /* 0x000fe2000fffe0ff */
[----:B-1----:R-:W-:Y:S01]  /*1b00*/  SHF.L.U32 R0, R12, 0x1f, RZ ;  /* 0x0000001f0c007819 */ /* 0x002fe200000006ff */
[----:B------:R-:W-:Y:S02]  /*1b10*/  UIADD3 UR10, UP0, UPT, UR30, 0x180, URZ ;  /* 0x000001801e0a7890 */ /* 0x000fe4000ff1e0ff */
[----:B------:R-:W-:Y:S01]  /*1b20*/  UIADD3 UR8, UPT, UPT, UR8, 0x1, URZ ;  /* 0x0000000108087890 */ /* 0x000fe2000fffe0ff */
[----:B------:R4:W1:Y:S01]  /*1b30*/  SYNCS.PHASECHK.TRANS64.TRYWAIT P0, [UR6+0x20], R0 ;  /* 0x00002000ff0075a7 */ /* 0x0008620008001106 */
[----:B------:R-:W-:Y:S02]  /*1b40*/  UIMAD UR6, UR7, 0x3800, UR4 ;  /* 0x00003800070678a4 */ /* 0x000fe4000f8e0204 */
[----:B------:R-:W-:Y:S02]  /*1b50*/  UIADD3.X UR11, UPT, UPT, URZ, UR31, URZ, UP0, !UPT ;  /* 0x0000001fff0b7290 */ /* 0x000fe400087fe4ff */
[----:B------:R-:W-:Y:S01]  /*1b60*/  ULEA UR6, UR6, UR22, 0x1 ;  /* 0x0000001606067291 */ /* 0x000fe2000f8e08ff */
[----:B------:R-:W-:Y:S01]  /*1b70*/  UMOV UR26, 0x0 ;  /* 0x00000000001a7882 */ /* 0x000fe20000000000 */
[----:B------:R-:W-:Y:S02]  /*1b80*/  UMOV UR27, 0x10000000 ;  /* 0x10000000001b7882 */ /* 0x000fe40000000000 */
[----:B------:R-:W-:Y:S01]  /*1b90*/  UIADD3 UR16, UPT, UPT, UR6, 0x16400, URZ ;  /* 0x0001640006107890 */ /* 0x000fe2000fffe0ff */
[----:B------:R4:W-:Y:S01]  /*1ba0*/  UTMALDG.3D [UR32], [UR24], desc[UR26] ;  /* 0x00001a20180075b4 */ /* 0x0009e20008011000 */
[----:B------:R-:W-:Y:S01]  /*1bb0*/  UISETP.NE.AND UP0, UPT, UR8, UR23, UPT ;  /* 0x000000170800728c */ /* 0x000fe2000bf05270 */
[----:B------:R-:W-:Y:S01]  /*1bc0*/  UMOV UR6, 0x30000 ;  /* 0x0003000000067882 */ /* 0x000fe20000000000 */
[----:B------:R-:W-:Y:S01]  /*1bd0*/  UMOV UR20, UR36 ;  /* 0x0000002400147c82 */ /* 0x000fe20008000000 */
[----:B------:R-:W-:Y:S01]  /*1be0*/  UMOV UR17, UR33 ;  /* 0x0000002100117c82 */ /* 0x000fe20008000000 */
[----:B------:R-:W-:Y:S01]  /*1bf0*/  UMOV UR18, UR34 ;  /* 0x0000002200127c82 */ /* 0x000fe20008000000 */
[----:B------:R-:W-:Y:S02]  /*1c00*/  UMOV UR14, UR23 ;  /* 0x00000017000e7c82 */ /* 0x000fe40008000000 */
[----:B------:R4:W-:Y:S01]  /*1c10*/  UTMALDG.3D.MULTICAST [UR16], [UR10], UR6, desc[UR26] ;  /* 0x00001a100a0073b4 */ /* 0x0009e20008011806 */
[----:B------:R-:W-:Y:S01]  /*1c20*/  UMOV UR7, UR13 ;  /* 0x0000000d00077c82 */ /* 0x000fe20008000000 */
[----:B------:R-:W-:Y:S05]  /*1c30*/  BRA.U UP0, `(.L_x_31) ;  /* 0xfffffffd00487547 */ /* 0x000fea000b83ffff */
.L_x_25:
[----:B----4-:R-:W-:Y:S01]  /*1c40*/  ULEA UR6, UR13, UR22, 0x3 ;  /* 0x000000160d067291 */ /* 0x010fe2000f8e18ff */
[----:B-1----:R-:W-:Y:S01]  /*1c50*/  SHF.L.U32 R0, R12, 0x1f, RZ ;  /* 0x0000001f0c007819 */ /* 0x002fe200000006ff */
[----:B------:R-:W-:Y:S01]  /*1c60*/  @!P1 SYNCS.ARRIVE.TRANS64.A1T0 RZ, [UR22+0x68], RZ ;  /* 0x000068ffffff99a7 */ /* 0x000fe20008100016 */
[----:B------:R-:W-:-:S06]  /*1c70*/  UISETP.GT.AND UP0, UPT, UR42, UR41, UPT ;  /* 0x000000292a00728c */ /* 0x000fcc000bf04270 */
[----:B--2---:R1:W2:Y:S03]  /*1c80*/  SYNCS.PHASECHK.TRANS64.TRYWAIT P0, [UR6+0x20], R0 ;  /* 0x00002000ff0075a7 */ /* 0x0042a60008001106 */
[----:B------:R-:W-:Y:S05]  /*1c90*/  BRA.U !UP0, `(.L_x_32) ;  /* 0x0000000108bc7547 */ /* 0x000fea000b800000 */
[----:B------:R-:W-:Y:S01]  /*1ca0*/  UIADD3 UR29, UPT, UPT, UR43, UR14, URZ ;  /* 0x0000000e2b1d7290 */ /* 0x000fe2000fffe0ff */
[----:B------:R-:W-:-:S11]  /*1cb0*/  UMOV UR6, UR13 ;  /* 0x0000000d00067c82 */ /* 0x000fd60008000000 */
.L_x_38:
[----:B--2---:R-:W-:Y:S01]  /*1cc0*/  @!P3 MOV R2, 0x9000 ;  /* 0x000090000002b802 */ /* 0x004fe20000000f00 */
[----:B----4-:R-:W-:Y:S01]  /*1cd0*/  ULEA UR9, UR6, UR22, 0x3 ;  /* 0x0000001606097291 */ /* 0x010fe2000f8e18ff */
[----:B-12---:R-:W-:Y:S11]  /*1ce0*/  @P0 BRA `(.L_x_33) ;  /* 0x00000000000c0947 */ /* 0x006ff60003800000 */
[----:B------:R-:W-:Y:S04]  /*1cf0*/  SHF.L.U32 R3, R12, 0x1f, RZ ;  /* 0x0000001f0c037819 */ /* 0x000fe800000006ff */
[----:B------:R-:W2:Y:S02]  /*1d00*/  SYNCS.PHASECHK.TRANS64.TRYWAIT P0, [UR9+0x20], R3 ;  /* 0x00002003ff0075a7 */ /* 0x000ea40008001109 */
[----:B--2---:R-:W-:Y:S05]  /*1d10*/  @!P0 BRA `(.L_x_34) ;  /* 0x0000007000848947 */ /* 0x004fea0003800000 */
.L_x_33:
[----:B------:R2:W-:Y:S01]  /*1d20*/  @!P3 SYNCS.ARRIVE.TRANS64 RZ, [UR9], R2 ;  /* 0x00000002ffffb9a7 */ /* 0x0005e20008000009 */
[----:B------:R-:W-:Y:S04]  /*1d30*/  ULOP3.LUT UR7, UR28, 0x2, URZ, 0xfc, !UPT ;  /* 0x000000021c077892 */ /* 0x000fe8000f8efcff */
[----:B------:R-:W-:Y:S09]  /*1d40*/  UISETP.NE.AND UP0, UPT, UR7, 0x2, UPT ;  /* 0x000000020700788c */ /* 0x000ff2000bf05270 */
[----:B------:R-:W-:Y:S05]  /*1d50*/  BRA.U UP0, `(.L_x_35) ;  /* 0x0000000100047547 */ /* 0x000fea000b800000 */
[----:B---3--:R-:W-:Y:S05]  /*1d60*/  BPT.TRAP 0x1 ;  /* 0x000000040000795c */ /* 0x008fea0000300000 */
.L_x_35:
[----:B------:R-:W-:Y:S04]  /*1d70*/  BSSY.RECONVERGENT B0, `(.L_x_36) ;  /* 0x0000003000007945 */ /* 0x000fe80003800200 */
[----:B------:R-:W-:Y:S05]  /*1d80*/  @P2 BRA `(.L_x_37) ;  /* 0x0000000000042947 */ /* 0x000fea0003800000 */
[----:B---3--:R-:W-:Y:S05]  /*1d90*/  BPT.TRAP 0x1 ;  /* 0x000000040000795c */ /* 0x008fea0000300000 */
.L_x_37:
[----:B---3--:R-:W-:Y:S05]  /*1da0*/  BSYNC.RECONVERGENT B0 ;  /* 0x0000000000007941 */ /* 0x008fea0003800200 */
.L_x_36:
[----:B------:R-:W-:Y:S02]  /*1db0*/  UIADD3 UR7, UPT, UPT, UR6, 0x1, URZ ;  /* 0x0000000106077890 */ /* 0x000fe4000fffe0ff */
[----:B------:R-:W-:Y:S02]  /*1dc0*/  UIADD3 UR24, UP1, UPT, UR30, 0x80, URZ ;  /* 0x000000801e187890 */ /* 0x000fe4000ff3e0ff */
[----:B------:R-:W-:Y:S02]  /*1dd0*/  UISETP.NE.AND UP0, UPT, UR7, 0x4, UPT ;  /* 0x000000040700788c */ /* 0x000fe4000bf05270 */
[----:B------:R-:W-:Y:S02]  /*1de0*/  USHF.L.U32 UR10, UR14, 0x6, URZ ;  /* 0x000000060e0a7899 */ /* 0x000fe400080006ff */
[----:B------:R-:W-:Y:S02]  /*1df0*/  USEL UR8, URZ, 0x1, UP0 ;  /* 0x00000001ff087887 */ /* 0x000fe40008000000 */
[----:B------:R-:W-:Y:S02]  /*1e00*/  USEL UR13, UR7, URZ, UP0 ;  /* 0x000000ff070d7287 */ /* 0x000fe40008000000 */
[----:B------:R-:W-:Y:S02]  /*1e10*/  UIADD3.X UR25, UPT, UPT, URZ, UR31, URZ, UP1, !UPT ;  /* 0x0000001fff197290 */ /* 0x000fe40008ffe4ff */
[----:B------:R-:W-:Y:S01]  /*1e20*/  ULEA UR7, UR13, UR22, 0x3 ;  /* 0x000000160d077291 */ /* 0x000fe2000f8e18ff */
[----:B------:R-:W-:Y:S01]  /*1e30*/  LOP3.LUT R12, R12, UR8, RZ, 0x3c, !PT ;  /* 0x000000080c0c7c12 */ /* 0x000fe2000f8e3cff */
[----:B------:R-:W-:Y:S02]  /*1e40*/  ULEA UR8, UR6, UR22, 0xd ;  /* 0x0000001606087291 */ /* 0x000fe4000f8e68ff */
[----:B------:R-:W-:Y:S01]  /*1e50*/  UIADD3 UR26, UP0, UPT, UR30, 0x180, URZ ;  /* 0x000001801e1a7890 */ /* 0x000fe2000ff1e0ff */
[----:B-1----:R-:W-:Y:S01]  /*1e60*/  SHF.L.U32 R0, R12, 0x1f, RZ ;  /* 0x0000001f0c007819 */ /* 0x002fe200000006ff */
[----:B------:R-:W-:Y:S02]  /*1e70*/  UIADD3 UR8, UPT, UPT, UR8, 0xe400, URZ ;  /* 0x0000e40008087890 */ /* 0x000fe4000fffe0ff */
[----:B------:R-:W-:Y:S01]  /*1e80*/  UIMAD UR16, UR6, 0x7000, UR5 ;  /* 0x00007000061078a4 */ /* 0x000fe2000f8e0205 */
[----:B------:R4:W1:Y:S01]  /*1e90*/  SYNCS.PHASECHK.TRANS64.TRYWAIT P0, [UR7+0x20], R0 ;  /* 0x00002000ff0075a7 */ /* 0x0008620008001107 */
[----:B------:R-:W-:Y:S01]  /*1ea0*/  UMOV UR32, 0x0 ;  /* 0x0000000000207882 */ /* 0x000fe20000000000 */
[----:B------:R-:W-:Y:S01]  /*1eb0*/  UMOV UR33, 0x10000000 ;  /* 0x1000000000217882 */ /* 0x000fe20000000000 */
[----:B------:R-:W-:Y:S01]  /*1ec0*/  UMOV UR11, UR35 ;  /* 0x00000023000b7c82 */ /* 0x000fe20008000000 */
[----:B------:R-:W-:Y:S01]  /*1ed0*/  UMOV UR12, UR36 ;  /* 0x00000024000c7c82 */ /* 0x000fe20008000000 */
[----:B------:R-:W-:Y:S01]  /*1ee0*/  UIADD3.X UR27, UPT, UPT, URZ, UR31, URZ, UP0, !UPT ;  /* 0x0000001fff1b7290 */ /* 0x000fe200087fe4ff */
[----:B------:R4:W-:Y:S01]  /*1ef0*/  UTMALDG.3D [UR8], [UR24], desc[UR32] ;  /* 0x00002008180075b4 */ /* 0x0009e20008011000 */
[----:B------:R-:W-:Y:S01]  /*1f00*/  UIADD3 UR14, UPT, UPT, UR14, 0x1, URZ ;  /* 0x000000010e0e7890 */ /* 0x000fe2000fffe0ff */
[----:B------:R-:W-:Y:S01]  /*1f10*/  UMOV UR7, 0x30000 ;  /* 0x0003000000077882 */ /* 0x000fe20000000000 */
[----:B------:R-:W-:Y:S01]  /*1f20*/  UMOV UR20, UR36 ;  /* 0x0000002400147c82 */ /* 0x000fe20008000000 */
[----:B------:R-:W-:Y:S01]  /*1f30*/  UMOV UR17, UR9 ;  /* 0x0000000900117c82 */ /* 0x000fe20008000000 */
[----:B------:R-:W-:Y:S01]  /*1f40*/  UMOV UR18, UR10 ;  /* 0x0000000a00127c82 */ /* 0x000fe20008000000 */
[----:B------:R-:W-:Y:S02]  /*1f50*/  UISETP.NE.AND UP0, UPT, UR14, UR29, UPT ;  /* 0x0000001d0e00728c */ /* 0x000fe4000bf05270 */
[----:B------:R4:W-:Y:S01]  /*1f60*/  UTMALDG.3D.MULTICAST [UR16], [UR26], UR7, desc[UR32] ;  /* 0x000020101a0073b4 */ /* 0x0009e20008011807 */
[----:B------:R-:W-:Y:S06]  /*1f70*/  UMOV UR6, UR13 ;  /* 0x0000000d00067c82 */ /* 0x000fec0008000000 */
[----:B------:R-:W-:Y:S05]  /*1f80*/  BRA.U UP0, `(.L_x_38) ;  /* 0xfffffffd004c7547 */ /* 0x000fea000b83ffff */
.L_x_32:
[C---:B------:R-:W-:Y:S01]  /*1f90*/  LEA R3, R11.reuse, UR22, 0x3 ;  /* 0x000000160b037c11 */ /* 0x040fe2000f8e18ff */
[----:B------:R-:W-:Y:S01]  /*1fa0*/  NOP ;  /* 0x0000000000007918 */ /* 0x000fe20000000000 */
[----:B-1--4-:R-:W-:Y:S02]  /*1fb0*/  SHF.L.U32 R0, R10, 0x1f, RZ ;  /* 0x0000001f0a007819 */ /* 0x012fe400000006ff */
[----:B------:R-:W-:Y:S02]  /*1fc0*/  LEA R4, R11, UR22, 0x4 ;  /* 0x000000160b047c11 */ /* 0x000fe4000f8e20ff */
[----:B--2---:R-:W1:Y:S02]  /*1fd0*/  SYNCS.PHASECHK.TRANS64.TRYWAIT P0, [R3+URZ+0x70], R0 ;  /* 0x00007000030075a7 */ /* 0x004e6400080011ff */
[----:B-1----:R-:W-:Y:S05]  /*1fe0*/  @!P0 BRA `(.L_x_39) ;  /* 0x0000006c00e88947 */ /* 0x002fea0003800000 */
.L_x_118:
[----:B------:R-:W2:Y:S01]  /*1ff0*/  LDS.128 R4, [R4+0x100] ;  /* 0x0001000004047984 */ /* 0x000ea20000000c00 */
[----:B------:R-:W-:Y:S01]  /*2000*/  UISETP.GE.AND UP0, UPT, UR15, 0x1, UPT ;  /* 0x000000010f00788c */ /* 0x000fe2000bf06270 */
[----:B------:R-:W-:Y:S01]  /*2010*/  @!PT LDS RZ, [RZ] ;  /* 0x00000000fffff984 */ /* 0x000fe20000000800 */
[----:B------:R-:W-:Y:S01]  /*2020*/  @!PT LDS RZ, [RZ] ;  /* 0x00000000fffff984 */ /* 0x000fe20000000800 */
[----:B------:R-:W-:Y:S01]  /*2030*/  @!PT LDS RZ, [RZ] ;  /* 0x00000000fffff984 */ /* 0x000fe20000000800 */
[----:B------:R-:W-:Y:S01]  /*2040*/  @!PT LDS RZ, [RZ] ;  /* 0x00000000fffff984 */ /* 0x000fe20000000800 */
[----:B------:R4:W-:Y:S06]  /*2050*/  MEMBAR.ALL.CTA ;  /* 0x0000000000007992 */ /* 0x0009ec0000008000 */
[----:B----4-:R-:W4:Y:S01]  /*2060*/  FENCE.VIEW.ASYNC.S ;  /* 0x00000000000073c6 */ /* 0x010f220000000000 */
[----:B--2---:R-:W-:-:S13]  /*2070*/  LOP3.LUT P0, RZ, R6, 0x1, RZ, 0xc0, !PT ;  /* 0x0000000106ff7812 */ /* 0x004fda000780c0ff */
[----:B----4-:R-:W-:Y:S01]  /*2080*/  VOTEU.ANY UP1, P0 ;  /* 0x0000000000ff7886 */ /* 0x010fe20000020100 */
[----:B------:R-:W-:-:S13]  /*2090*/  PLOP3.LUT P0, PT, PT, PT, UP1, 0x80, 0x8 ;  /* 0x000000000008781c */ /* 0x000fda0003f0f018 */
[----:B-1----:R-:W-:Y:S02]  /*20a0*/  @P0 LOP3.LUT R0, R5, 0xffff, RZ, 0xc0, !PT ;  /* 0x0000ffff05000812 */ /* 0x002fe400078ec0ff */
[----:B------:R-:W-:Y:S02]  /*20b0*/  @P0 MOV R2, R4 ;  /* 0x0000000400020202 */ /* 0x000fe40000000f00 */
[----:B------:R-:W-:Y:S01]  /*20c0*/  @P0 R2UR UR7, R0 ;  /* 0x00000000000702ca */ /* 0x000fe200000e0000 */
[----:B------:R-:W-:Y:S01]  /*20d0*/  VIADD R0, R3, 0x80 ;  /* 0x0000008003007836 */ /* 0x000fe20000000000 */
[----:B------:R-:W-:Y:S02]  /*20e0*/  @P0 SHF.R.U32.HI R4, RZ, 0x10, R5 ;  /* 0x00000010ff040819 */ /* 0x000fe40000011605 */
[----:B------:R-:W-:Y:S02]  /*20f0*/  @P0 R2UR UR8, R2 ;  /* 0x00000000020802ca */ /* 0x000fe400000e0000 */
[----:B------:R-:W-:-:S02]  /*2100*/  PRMT R0, RZ, 0x654, R0 ;  /* 0x00000654ff007816 */ /* 0x000fc40000000000 */
[----:B------:R-:W-:Y:S02]  /*2110*/  @P0 R2UR UR6, R4 ;  /* 0x00000000040602ca */ /* 0x000fe400000e0000 */
[----:B------:R1:W-:Y:S03]  /*2120*/  SYNCS.ARRIVE.TRANS64.RED.A1T0 RZ, [R0+URZ], RZ ;  /* 0x000000ff00ff79a7 */ /* 0x0003e600081004ff */
[----:B------:R-:W-:-:S04]  /*2130*/  @UP1 UMOV UR37, UR7 ;  /* 0x0000000700251c82 */ /* 0x000fc80008000000 */
[----:B------:R-:W-:-:S04]  /*2140*/  @UP1 UMOV UR38, UR8 ;  /* 0x0000000800261c82 */ /* 0x000fc80008000000 */
[----:B------:R-:W-:Y:S01]  /*2150*/  @UP1 UMOV UR36, UR6 ;  /* 0x0000000600241c82 */ /* 0x000fe20008000000 */
[----:B------:R-:W-:Y:S05]  /*2160*/  BRA.U !UP0, `(.L_x_40) ;  /* 0x0000000108d47547 */ /* 0x000fea000b800000 */
[----:B------:R-:W3:Y:S01]  /*2170*/  LDCU.128 UR16, c[0x0][0xb10] ;  /* 0x00016200ff1077ac */ /* 0x000ee20008000c00 */
[----:B------:R-:W2:Y:S01]  /*2180*/  LDCU UR12, c[0x0][0xb20] ;  /* 0x00016400ff0c77ac */ /* 0x000ea20008000800 */
[----:B------:R-:W4:Y:S01]  /*2190*/  LDCU UR20, c[0x0][0xb0c] ;  /* 0x00016180ff1477ac */ /* 0x000f220008000800 */
[----:B------:R-:W1:Y:S01]  /*21a0*/  LDCU.64 UR10, c[0x0][0xb28] ;  /* 0x00016500ff0a77ac */ /* 0x000e620008000a00 */
[----:B------:R-:W-:Y:S02]  /*21b0*/  UISETP.NE.AND UP3, UPT, UR15, 0x1, UPT ;  /* 0x000000010f00788c */ /* 0x000fe4000bf65270 */
[----:B---3--:R-:W-:Y:S02]  /*21c0*/  UIMAD.WIDE.U32 UR8, UR39, UR19, URZ ;  /* 0x00000013270872a5 */ /* 0x008fe4000f8e00ff */
[----:B------:R-:W-:Y:S02]  /*21d0*/  UIMAD.WIDE.U32 UR6, UR40, UR16, URZ ;  /* 0x00000010280672a5 */ /* 0x000fe4000f8e00ff */
[----:B------:R-:W-:-:S02]  /*21e0*/  UISETP.NE.AND UP0, UPT, UR18, 0x1, UPT ;  /* 0x000000011200788c */ /* 0x000fc4000bf05270 */
[----:B------:R-:W-:Y:S01]  /*21f0*/  UIMAD.WIDE.U32 UR32, UR37, UR19, URZ ;  /* 0x00000013252072a5 */ /* 0x000fe2000f8e00ff */
[----:B------:R-:W-:Y:S02]  /*2200*/  UMOV UR8, UR9 ;  /* 0x0000000900087c82 */ /* 0x000fe40008000000 */
[----:B------:R-:W-:Y:S01]  /*2210*/  UMOV UR6, UR7 ;  /* 0x0000000700067c82 */ /* 0x000fe20008000000 */
[----:B--2---:R-:W-:Y:S02]  /*2220*/  USHF.R.U32.HI UR8, URZ, UR12, UR8 ;  /* 0x0000000cff087299 */ /* 0x004fe40008011608 */
[----:B----4-:R-:W-:Y:S02]  /*2230*/  UISETP.NE.AND UP2, UPT, UR20, 0x1, UPT ;  /* 0x000000011400788c */ /* 0x010fe4000bf45270 */
[----:B------:R-:W-:Y:S02]  /*2240*/  USHF.R.U32.HI UR6, URZ, UR17, UR6 ;  /* 0x00000011ff067299 */ /* 0x000fe40008011606 */
[----:B------:R-:W-:-:S02]  /*2250*/  USEL UR7, UR39, UR8, !UP0 ;  /* 0x0000000827077287 */ /* 0x000fc4000c000000 */
[----:B------:R-:W-:Y:S02]  /*2260*/  USEL UR8, UR40, UR6, !UP2 ;  /* 0x0000000628087287 */ /* 0x000fe4000d000000 */
[----:B-1----:R-:W-:Y:S01]  /*2270*/  UIMAD.WIDE.U32 UR24, UR7, UR10, URZ ;  /* 0x0000000a071872a5 */ /* 0x002fe2000f8e00ff */
[----:B------:R-:W-:Y:S01]  /*2280*/  UMOV UR6, UR33 ;  /* 0x0000002100067c82 */ /* 0x000fe20008000000 */
[----:B------:R-:W-:Y:S02]  /*2290*/  UIMAD.WIDE.U32 UR26, UR38, UR16, URZ ;  /* 0x00000010261a72a5 */ /* 0x000fe4000f8e00ff */
[----:B------:R-:W-:-:S03]  /*22a0*/  UIMAD.WIDE.U32 UR32, UR8, UR10, URZ ;  /* 0x0000000a082072a5 */ /* 0x000fc6000f8e00ff */
[----:B------:R-:W-:Y:S01]  /*22b0*/  UMOV UR24, UR25 ;  /* 0x0000001900187c82 */ /* 0x000fe20008000000 */
[----:B------:R-:W-:Y:S02]  /*22c0*/  USHF.R.U32.HI UR6, URZ, UR12, UR6 ;  /* 0x0000000cff067299 */ /* 0x000fe40008011606 */
[----:B------:R-:W-:Y:S01]  /*22d0*/  @UP3 USHF.R.U32.HI UR7, URZ, UR11, UR24 ;  /* 0x0000000bff073299 */ /* 0x000fe20008011618 */
[----:B------:R-:W-:Y:S01]  /*22e0*/  UMOV UR26, UR27 ;  /* 0x0000001b001a7c82 */ /* 0x000fe20008000000 */
[----:B------:R-:W-:Y:S01]  /*22f0*/  UMOV UR32, UR33 ;  /* 0x0000002100207c82 */ /* 0x000fe20008000000 */
[----:B------:R-:W-:Y:S02]  /*2300*/  USHF.R.U32.HI UR17, URZ, UR17, UR26 ;  /* 0x00000011ff117299 */ /* 0x000fe4000801161a */
[----:B------:R-:W-:Y:S02]  /*2310*/  USEL UR6, UR37, UR6, !UP0 ;  /* 0x0000000625067287 */ /* 0x000fe4000c000000 */
[----:B------:R-:W-:-:S02]  /*2320*/  @UP3 USHF.R.U32.HI UR8, URZ, UR11, UR32 ;  /* 0x0000000bff083299 */ /* 0x000fc40008011620 */
[----:B------:R-:W-:Y:S02]  /*2330*/  UIMAD UR9, UR15, UR7, URZ ;  /* 0x000000070f0972a4 */ /* 0x000fe4000f8e02ff */
[----:B------:R-:W-:Y:S02]  /*2340*/  USEL UR7, UR38, UR17, !UP2 ;  /* 0x0000001126077287 */ /* 0x000fe4000d000000 */
[----:B------:R-:W-:Y:S02]  /*2350*/  UIMAD UR12, UR15, UR8, URZ ;  /* 0x000000080f0c72a4 */ /* 0x000fe4000f8e02ff */
[----:B------:R-:W-:Y:S02]  /*2360*/  UISETP.GE.AND UP0, UPT, UR6, UR9, UPT ;  /* 0x000000090600728c */ /* 0x000fe4000bf06270 */
[----:B------:R-:W-:Y:S02]  /*2370*/  UIMAD.WIDE.U32 UR24, UR6, UR10, URZ ;  /* 0x0000000a061872a5 */ /* 0x000fe4000f8e00ff */
[----:B------:R-:W-:-:S02]  /*2380*/  UISETP.GE.OR UP0, UPT, UR7, UR12, UP0 ;  /* 0x0000000c0700728c */ /* 0x000fc40008706670 */
[----:B------:R-:W-:Y:S02]  /*2390*/  UIMAD.WIDE.U32 UR16, UR7, UR10, URZ ;  /* 0x0000000a071072a5 */ /* 0x000fe4000f8e00ff */
[----:B------:R-:W-:Y:S01]  /*23a0*/  UIADD3 UR12, UPT, UPT, -UR6, URZ, URZ ;  /* 0x000000ff060c7290 */ /* 0x000fe2000fffe1ff */
[----:B------:R-:W-:Y:S01]  /*23b0*/  UMOV UR10, UR25 ;  /* 0x00000019000a7c82 */ /* 0x000fe20008000000 */
[----:B------:R-:W-:Y:S02]  /*23c0*/  UIADD3 UR14, UPT, UPT, -UR7, URZ, URZ ;  /* 0x000000ff070e7290 */ /* 0x000fe4000fffe1ff */
[----:B------:R-:W-:-:S03]  /*23d0*/  USHF.R.U32.HI UR10, URZ, UR11, UR10 ;  /* 0x0000000bff0a7299 */ /* 0x000fc6000801160a */
[----:B------:R-:W-:Y:S01]  /*23e0*/  @!UP0 UMOV UR9, UR17 ;  /* 0x0000001100098c82 */ /* 0x000fe20008000000 */
[----:B------:R-:W-:Y:S02]  /*23f0*/  UIMAD UR12, UR18, UR12, UR37 ;  /* 0x0000000c120c72a4 */ /* 0x000fe4000f8e0225 */
[----:B------:R-:W-:Y:S02]  /*2400*/  USEL UR10, UR6, UR10, !UP3 ;  /* 0x0000000a060a7287 */ /* 0x000fe4000d800000 */
[----:B------:R-:W-:Y:S02]  /*2410*/  @!UP0 USHF.R.U32.HI UR9, URZ, UR11, UR9 ;  /* 0x0000000bff098299 */ /* 0x000fe40008011609 */
[----:B------:R-:W-:Y:S02]  /*2420*/  UIADD3 UR11, UPT, UPT, -UR10, URZ, URZ ;  /* 0x000000ff0a0b7290 */ /* 0x000fe4000fffe1ff */
[----:B------:R-:W-:Y:S02]  /*2430*/  @!UP0 USEL UR9, UR7, UR9, !UP3 ;  /* 0x0000000907098287 */ /* 0x000fe4000d800000 */
[----:B------:R-:W-:-:S02]  /*2440*/  UIMAD UR11, UR15, UR11, UR6 ;  /* 0x0000000b0f0b72a4 */ /* 0x000fc4000f8e0206 */
[----:B------:R-:W-:Y:S02]  /*2450*/  @!UP0 UIADD3 UR10, UPT, UPT, UR10, -UR9, URZ ;  /* 0x800000090a0a8290 */ /* 0x000fe4000fffe0ff */
[----:B------:R-:W-:Y:S02]  /*2460*/  @!UP0 UIMAD UR9, UR11, UR8, UR9 ;  /* 0x000000080b0982a4 */ /* 0x000fe4000f8e0209 */
[----:B------:R-:W-:Y:S02]  /*2470*/  @!UP0 UIMAD UR6, UR15, UR10, UR7 ;  /* 0x0000000a0f0682a4 */ /* 0x000fe4000f8e0207 */
[----:B------:R-:W-:Y:S02]  /*2480*/  UIMAD UR8, UR20, UR14, UR38 ;  /* 0x0000000e140872a4 */ /* 0x000fe4000f8e0226 */
[----:B------:R-:W-:Y:S01]  /*2490*/  UIMAD UR37, UR6, UR18, UR12 ;  /* 0x00000012062572a4 */ /* 0x000fe2000f8e020c */
[----:B------:R-:W-:Y:S02]  /*24a0*/  @!UP0 UMOV UR7, UR9 ;  /* 0x0000000900078c82 */ /* 0x000fe40008000000 */
[----:B------:R-:W-:-:S12]  /*24b0*/  UIMAD UR38, UR7, UR20, UR8 ;  /* 0x00000014072672a4 */ /* 0x000fd8000f8e0208 */
.L_x_40:
[----:B------:R-:W2:Y:S02]  /*24c0*/  LDCU UR6, c[0x0][0xb30] ;  /* 0x00016600ff0677ac */ /* 0x000ea40008000800 */
[----:B--2---:R-:W-:-:S09]  /*24d0*/  UISETP.NE.AND UP0, UPT, UR6, 0x1, UPT ;  /* 0x000000010600788c */ /* 0x004fd2000bf05270 */
[----:B------:R-:W-:Y:S05]  /*24e0*/  BRA.U UP0, `(.L_x_41) ;  /* 0x0000000100447547 */ /* 0x000fea000b800000 */
[----:B------:R-:W2:Y:S01]  /*24f0*/  LDCU.128 UR16, c[0x0][0xb10] ;  /* 0x00016200ff1077ac */ /* 0x000ea20008000c00 */
[----:B------:R-:W4:Y:S01]  /*2500*/  LDCU UR10, c[0x0][0xb0c] ;  /* 0x00016180ff0a77ac */ /* 0x000f220008000800 */
[----:B------:R-:W1:Y:S01]  /*2510*/  LDCU UR11, c[0x0][0xb20] ;  /* 0x00016400ff0b77ac */ /* 0x000e620008000800 */
[----:B--2---:R-:W-:Y:S02]  /*2520*/  UIMAD.WIDE.U32 UR8, UR38, UR16, URZ ;  /* 0x00000010260872a5 */ /* 0x004fe4000f8e00ff */
[----:B------:R-:W-:Y:S02]  /*2530*/  UIMAD.WIDE.U32 UR6, UR37, UR19, URZ ;  /* 0x00000013250672a5 */ /* 0x000fe4000f8e00ff */
[----:B----4-:R-:W-:Y:S02]  /*2540*/  UISETP.NE.AND UP2, UPT, UR10, 0x1, UPT ;  /* 0x000000010a00788c */ /* 0x010fe4000bf45270 */
[----:B------:R-:W-:Y:S01]  /*2550*/  UISETP.NE.AND UP0, UPT, UR18, 0x1, UPT ;  /* 0x000000011200788c */ /* 0x000fe2000bf05270 */
[----:B------:R-:W-:-:S02]  /*2560*/  UMOV UR8, UR9 ;  /* 0x0000000900087c82 */ /* 0x000fc40008000000 */
[----:B------:R-:W-:Y:S01]  /*2570*/  UMOV UR6, UR7 ;  /* 0x0000000700067c82 */ /* 0x000fe20008000000 */
[----:B------:R-:W-:Y:S02]  /*2580*/  USHF.R.U32.HI UR17, URZ, UR17, UR8 ;  /* 0x00000011ff117299 */ /* 0x000fe40008011608 */
[----:B-1----:R-:W-:Y:S02]  /*2590*/  USHF.R.U32.HI UR6, URZ, UR11, UR6 ;  /* 0x0000000bff067299 */ /* 0x002fe40008011606 */
[----:B------:R-:W-:Y:S02]  /*25a0*/  USEL UR7, UR38, UR17, !UP2 ;  /* 0x0000001126077287 */ /* 0x000fe4000d000000 */
[----:B------:R-:W-:-:S04]  /*25b0*/  USEL UR6, UR37, UR6, !UP0 ;  /* 0x0000000625067287 */ /* 0x000fc8000c000000 */
[----:B------:R-:W-:Y:S02]  /*25c0*/  UIADD3 UR8, UPT, UPT, UR7, -UR6, URZ ;  /* 0x8000000607087290 */ /* 0x000fe4000fffe0ff */
[----:B------:R-:W-:Y:S02]  /*25d0*/  UIADD3 UR6, UPT, UPT, -UR7, UR6, URZ ;  /* 0x0000000607067290 */ /* 0x000fe4000fffe1ff */
[----:B------:R-:W-:Y:S02]  /*25e0*/  UIMAD UR37, UR8, UR18, UR37 ;  /* 0x00000012082572a4 */ /* 0x000fe4000f8e0225 */
[----:B------:R-:W-:-:S12]  /*25f0*/  UIMAD UR38, UR6, UR10, UR38 ;  /* 0x0000000a062672a4 */ /* 0x000fd8000f8e0226 */
.L_x_41:
[----:B------:R-:W-:Y:S01]  /*2600*/  VIADD R11, R11, 0x1 ;  /* 0x000000010b0b7836 */ /* 0x000fe20000000000 */
[----:B------:R-:W-:Y:S01]  /*2610*/  PLOP3.LUT P1, PT, PT, PT, PT, 0x80, 0x8 ;  /* 0x000000000008781c */ /* 0x000fe20003f2f070 */
[----:B------:R-:W-:Y:S02]  /*2620*/  UIADD3 UR45, UPT, UPT, UR38, UR57, URZ ;  /* 0x00000039262d7290 */ /* 0x000fe4000fffe0ff */
[----:B------:R-:W-:Y:S01]  /*2630*/  UIADD3 UR46, UPT, UPT, UR37, UR56, URZ ;  /* 0x00000038252e7290 */ /* 0x000fe2000fffe0ff */
[----:B------:R-:W-:-:S04]  /*2640*/  ISETP.NE.AND P0, PT, R11, 0x2, PT ;  /* 0x000000020b00780c */ /* 0x000fc80003f05270 */
[----:B-1----:R-:W-:Y:S02]  /*2650*/  SEL R0, RZ, 0x1, P0 ;  /* 0x00000001ff007807 */ /* 0x002fe40000000000 */
[----:B------:R-:W-:Y:S02]  /*2660*/  SEL R11, R11, RZ, P0 ;  /* 0x000000ff0b0b7207 */ /* 0x000fe40000000000 */
[----:B------:R-:W-:Y:S01]  /*2670*/  LOP3.LUT R10, R10, R0, RZ, 0x3c, !PT ;  /* 0x000000000a0a7212 */ /* 0x000fe200078e3cff */
[----:B------:R-:W-:Y:S06]  /*2680*/  BRA.U UP1, `(.L_x_42) ;  /* 0xfffffff1015c7547 */ /* 0x000fec000b83ffff */
[----:B------:R-:W-:Y:S01]  /*2690*/  UIADD3 UR22, UPT, UPT, UR22, 0x20, URZ ;  /* 0x0000002016167890 */ /* 0x000fe2000fffe0ff */
[----:B------:R-:W-:-:S03]  /*26a0*/  SHF.L.U32 R2, R12, 0x1f, RZ ;  /* 0x0000001f0c027819 */ /* 0x000fc600000006ff */
[----:B------:R-:W-:-:S09]  /*26b0*/  ULEA UR4, UR13, UR22, 0x3 ;  /* 0x000000160d047291 */ /* 0x000fd2000f8e18ff */
[----:B------:R-:W1:Y:S02]  /*26c0*/  SYNCS.PHASECHK.TRANS64.TRYWAIT P0, [UR4], R2 ;  /* 0x00000002ff0075a7 */ /* 0x000e640008001104 */
[----:B-1----:R-:W-:Y:S05]  /*26d0*/  @!P0 BRA `(.L_x_43) ;  /* 0x0000006800408947 */ /* 0x002fea0003800000 */
.L_x_120:
[----:B------:R-:W-:-:S04]  /*26e0*/  UIADD3 UR4, UPT, UPT, UR13, 0x1, URZ ;  /* 0x000000010d047890 */ /* 0x000fc8000fffe0ff */
[----:B------:R-:W-:-:S04]  /*26f0*/  UISETP.NE.AND UP0, UPT, UR4, 0x4, UPT ;  /* 0x000000040400788c */ /* 0x000fc8000bf05270 */
[----:B------:R-:W-:Y:S02]  /*2700*/  USEL UR6, URZ, 0x1, UP0 ;  /* 0x00000001ff067887 */ /* 0x000fe40008000000 */
[----:B------:R-:W-:-:S04]  /*2710*/  USEL UR4, UR4, URZ, UP0 ;  /* 0x000000ff04047287 */ /* 0x000fc80008000000 */
[----:B------:R-:W-:Y:S01]  /*2720*/  ULEA UR5, UR4, UR22, 0x3 ;  /* 0x0000001604057291 */ /* 0x000fe2000f8e18ff */
[----:B-1----:R-:W-:-:S04]  /*2730*/  LOP3.LUT R2, R12, UR6, RZ, 0x3c, !PT ;  /* 0x000000060c027c12 */ /* 0x002fc8000f8e3cff */
[----:B------:R-:W-:-:S04]  /*2740*/  SHF.L.U32 R3, R2, 0x1f, RZ ;  /* 0x0000001f02037819 */ /* 0x000fc800000006ff */
[----:B------:R-:W1:Y:S02]  /*2750*/  SYNCS.PHASECHK.TRANS64.TRYWAIT P0, [UR5], R3 ;  /* 0x00000003ff0075a7 */ /* 0x000e640008001105 */
[----:B-1----:R-:W-:Y:S05]  /*2760*/  @!P0 BRA `(.L_x_44) ;  /* 0x0000006800348947 */ /* 0x002fea0003800000 */
.L_x_122:
[----:B------:R-:W-:-:S04]  /*2770*/  UIADD3 UR4, UPT, UPT, UR4, 0x1, URZ ;  /* 0x0000000104047890 */ /* 0x000fc8000fffe0ff */
[----:B------:R-:W-:-:S04]  /*2780*/  UISETP.NE.AND UP0, UPT, UR4, 0x4, UPT ;  /* 0x000000040400788c */ /* 0x000fc8000bf05270 */
[----:B------:R-:W-:Y:S02]  /*2790*/  USEL UR6, URZ, 0x1, UP0 ;  /* 0x00000001ff067887 */ /* 0x000fe40008000000 */
[----:B------:R-:W-:-:S04]  /*27a0*/  USEL UR4, UR4, URZ, UP0 ;  /* 0x000000ff04047287 */ /* 0x000fc80008000000 */
[----:B------:R-:W-:Y:S01]  /*27b0*/  ULEA UR5, UR4, UR22, 0x3 ;  /* 0x0000001604057291 */ /* 0x000fe2000f8e18ff */
[----:B------:R-:W-:-:S04]  /*27c0*/  LOP3.LUT R2, R2, UR6, RZ, 0x3c, !PT ;  /* 0x0000000602027c12 */ /* 0x000fc8000f8e3cff */
[----:B-1----:R-:W-:-:S04]  /*27d0*/  SHF.L.U32 R3, R2, 0x1f, RZ ;  /* 0x0000001f02037819 */ /* 0x002fc800000006ff */
[----:B------:R-:W1:Y:S02]  /*27e0*/  SYNCS.PHASECHK.TRANS64.TRYWAIT P0, [UR5], R3 ;  /* 0x00000003ff0075a7 */ /* 0x000e640008001105 */
[----:B-1----:R-:W-:Y:S05]  /*27f0*/  @!P0 BRA `(.L_x_45) ;  /* 0x0000006800288947 */ /* 0x002fea0003800000 */
.L_x_124:
[----:B------:R-:W-:-:S04]  /*2800*/  UIADD3 UR4, UPT, UPT, UR4, 0x1, URZ ;  /* 0x0000000104047890 */ /* 0x000fc8000fffe0ff */
[----:B------:R-:W-:-:S04]  /*2810*/  UISETP.NE.AND UP0, UPT, UR4, 0x4, UPT ;  /* 0x000000040400788c */ /* 0x000fc8000bf05270 */
[----:B------:R-:W-:Y:S02]  /*2820*/  USEL UR5, URZ, 0x1, UP0 ;  /* 0x00000001ff057887 */ /* 0x000fe40008000000 */
[----:B------:R-:W-:-:S04]  /*2830*/  USEL UR4, UR4, URZ, UP0 ;  /* 0x000000ff04047287 */ /* 0x000fc80008000000 */
[----:B------:R-:W-:Y:S01]  /*2840*/  ULEA UR4, UR4, UR22, 0x3 ;  /* 0x0000001604047291 */ /* 0x000fe2000f8e18ff */
[----:B------:R-:W-:-:S04]  /*2850*/  LOP3.LUT R2, R2, UR5, RZ, 0x3c, !PT ;  /* 0x0000000502027c12 */ /* 0x000fc8000f8e3cff */
[----:B------:R-:W-:Y:S01]  /*2860*/  SHF.L.U32 R2, R2, 0x1f, RZ ;  /* 0x0000001f02027819 */ /* 0x000fe200000006ff */
[----:B-1----:R-:W-:-:S07]  /*2870*/  IMAD.U32 R0, RZ, RZ, UR4 ;  /* 0x00000004ff007e24 */ /* 0x002fce000f8e00ff */
.L_x_46:
[----:B-1----:R1:W2:Y:S02]  /*2880*/  SYNCS.PHASECHK.TRANS64.TRYWAIT P0, [R0+URZ], R2 ;  /* 0x00000002000075a7 */ /* 0x0022a400080011ff */
[----:B--2---:R-:W-:Y:S05]  /*2890*/  @!P0 NANOSLEEP.SYNCS 0x989680 ;  /* 0x009896800000895d */ /* 0x004fea0003900000 */
[----:B------:R-:W2:Y:S02]  /*28a0*/  @!P0 SYNCS.PHASECHK.TRANS64 P0, [R0+URZ], R2 ;  /* 0x00000002000085a7 */ /* 0x000ea400080010ff */
[----:B--23--:R-:W-:Y:S05]  /*28b0*/  @P0 EXIT ;  /* 0x000000000000094d */ /* 0x00cfea0003800000 */
[----:B------:R-:W-:Y:S05]  /*28c0*/  BRA `(.L_x_46) ;  /* 0xfffffffc00ec7947 */ /* 0x000fea000383ffff */
.L_x_22:
[----:B------:R-:W-:-:S04]  /*28d0*/  UISETP.NE.AND UP0, UPT, UR21, URZ, UPT ;  /* 0x000000ff1500728c */ /* 0x000fc8000bf05270 */
[----:B------:R-:W-:-:S09]  /*28e0*/  UISETP.NE.OR UP0, UPT, UR14, 0x1, UP0 ;  /* 0x000000010e00788c */ /* 0x000fd20008705670 */
[----:B------:R-:W-:Y:S05]  /*28f0*/  BRA.U UP0, `(.L_x_47) ;  /* 0x0000000500487547 */ /* 0x000fea000b800000 */
[----:B------:R-:W-:Y:S01]  /*2900*/  ISETP.GE.U32.AND P2, PT, R0, 0x2, PT ;  /* 0x000000020000780c */ /* 0x000fe20003f46070 */
[----:B------:R-:W-:Y:S01]  /*2910*/  IMAD.MOV.U32 R12, RZ, RZ, 0x1 ;  /* 0x00000001ff0c7424 */ /* 0x000fe200078e00ff */
[----:B------:R-:W-:Y:S02]  /*2920*/  CS2R R10, SRZ ;  /* 0x00000000000a7805 */ /* 0x000fe4000001ff00 */
[----:B------:R-:W-:Y:S01]  /*2930*/  CS2R R8, SRZ ;  /* 0x0000000000087805 */ /* 0x000fe2000001ff00 */
[----:B------:R-:W-:Y:S01]  /*2940*/  UMOV UR4, 0x400 ;  /* 0x0000040000047882 */ /* 0x000fe20000000000 */
[----:B------:R-:W-:Y:S01]  /*2950*/  UMOV UR5, URZ ;  /* 0x000000ff00057c82 */ /* 0x000fe20008000000 */
[----:B------:R-:W-:-:S12]  /*2960*/  ULEA UR21, UR21, UR4, 0x18 ;  /* 0x0000000415157291 */ /* 0x000fd8000f8ec0ff */
.L_x_51:
[----:B------:R-:W-:Y:S02]  /*2970*/  LEA R2, R8, UR21, 0x3 ;  /* 0x0000001508027c11 */ /* 0x000fe4000f8e18ff */
[----:B------:R-:W-:-:S03]  /*2980*/  SHF.L.U32 R4, R9, 0x1f, RZ ;  /* 0x0000001f09047819 */ /* 0x000fc600000006ff */
[----:B------:R-:W-:Y:S01]  /*2990*/  VIADD R5, R2, 0xe0 ;  /* 0x000000e002057836 */ /* 0x000fe20000000000 */
[----:B------:R-:W1:Y:S02]  /*29a0*/  SYNCS.PHASECHK.TRANS64.TRYWAIT P0, [R2+URZ+0xd0], R4 ;  /* 0x0000d004020075a7 */ /* 0x000e6400080011ff */
[----:B-1----:R-:W-:Y:S05]  /*29b0*/  @!P0 BRA `(.L_x_48) ;  /* 0x0000006400d08947 */ /* 0x002fea0003800000 */
.L_x_125:
[----:B------:R-:W-:Y:S01]  /*29c0*/  ULEA UR4, UR5, UR21, 0x3 ;  /* 0x0000001505047291 */ /* 0x000fe2000f8e18ff */
[----:B-1----:R-:W-:Y:S01]  /*29d0*/  PRMT R2, RZ, 0x654, R5 ;  /* 0x00000654ff027816 */ /* 0x002fe20000000005 */
[----:B------:R-:W-:Y:S01]  /*29e0*/  @!P2 IMAD.MOV.U32 R4, RZ, RZ, 0x10 ;  /* 0x00000010ff04a424 */ /* 0x000fe200078e00ff */
[----:B------:R-:W-:Y:S01]  /*29f0*/  SHF.L.U32 R5, R12, 0x1f, RZ ;  /* 0x0000001f0c057819 */ /* 0x000fe200000006ff */
[----:B------:R-:W-:Y:S01]  /*2a00*/  UIADD3 UR6, UPT, UPT, UR4, 0x70, URZ ;  /* 0x0000007004067890 */ /* 0x000fe2000fffe0ff */
[----:B------:R1:W-:Y:S05]  /*2a10*/  SYNCS.ARRIVE.TRANS64.RED.A1T0 RZ, [R2+URZ], RZ ;  /* 0x000000ff02ff79a7 */ /* 0x0003ea00081004ff */
[----:B------:R-:W-:Y:S01]  /*2a20*/  IMAD.U32 R6, RZ, RZ, UR6 ;  /* 0x00000006ff067e24 */ /* 0x000fe2000f8e00ff */
[----:B------:R-:W2:Y:S04]  /*2a30*/  SYNCS.PHASECHK.TRANS64.TRYWAIT P0, [UR4+0x80], R5 ;  /* 0x00008005ff0075a7 */ /* 0x000ea80008001104 */
[----:B------:R-:W-:Y:S01]  /*2a40*/  PRMT R6, R0, 0x654, R6 ;  /* 0x0000065400067816 */ /* 0x000fe20000000006 */
[----:B-12---:R-:W-:Y:S06]  /*2a50*/  @!P0 BRA `(.L_x_49) ;  /* 0x0000006400bc8947 */ /* 0x006fec0003800000 */
.L_x_127:
[----:B------:R-:W-:Y:S01]  /*2a60*/  ULEA UR6, UR5, UR21, 0x4 ;  /* 0x0000001505067291 */ /* 0x000fe2000f8e20ff */
[----:B------:R-:W-:Y:S01]  /*2a70*/  SEL R3, R6, R3, !P2 ;  /* 0x0000000306037207 */ /* 0x000fe20005000000 */
[----:B------:R-:W-:Y:S01]  /*2a80*/  UIADD3 UR7, UPT, UPT, UR4, 0x70, URZ ;  /* 0x0000007004077890 */ /* 0x000fe2000fffe0ff */
[----:B-1----:R-:W-:Y:S01]  /*2a90*/  LEA R2, R11, UR21, 0x3 ;  /* 0x000000150b027c11 */ /* 0x002fe2000f8e18ff */
[----:B------:R-:W-:Y:S01]  /*2aa0*/  UIADD3 UR6, UPT, UPT, UR6, 0x100, URZ ;  /* 0x0000010006067890 */ /* 0x000fe2000fffe0ff */
[----:B------:R1:W-:Y:S01]  /*2ab0*/  @!P2 SYNCS.ARRIVE.TRANS64.RED RZ, [R3+URZ], R4 ;  /* 0x0000000403ffa9a7 */ /* 0x0003e200080004ff */
[----:B------:R-:W-:Y:S01]  /*2ac0*/  UIADD3 UR4, UPT, UPT, UR5, 0x1, URZ ;  /* 0x0000000105047890 */ /* 0x000fe2000fffe0ff */
[----:B------:R-:W-:-:S03]  /*2ad0*/  VIADD R8, R8, 0x1 ;  /* 0x0000000108087836 */ /* 0x000fc60000000000 */
[----:B------:R-:W-:Y:S02]  /*2ae0*/  UISETP.NE.AND UP0, UPT, UR4, 0x2, UPT ;  /* 0x000000020400788c */ /* 0x000fe4000bf05270 */
[----:B------:R-:W-:Y:S01]  /*2af0*/  ISETP.NE.AND P0, PT, R8, 0x2, PT ;  /* 0x000000020800780c */ /* 0x000fe20003f05270 */
[----:B------:R-:W-:Y:S06]  /*2b00*/  UGETNEXTWORKID.BROADCAST [UR6], [UR7] ;  /* 0x00000000060073ca */ /* 0x000fec0008000100 */
[----:B------:R-:W-:Y:S02]  /*2b10*/  USEL UR6, URZ, 0x1, UP0 ;  /* 0x00000001ff067887 */ /* 0x000fe40008000000 */
[----:B------:R-:W-:-:S04]  /*2b20*/  USEL UR5, UR4, URZ, UP0 ;  /* 0x000000ff04057287 */ /* 0x000fc80008000000 */
[----:B------:R-:W-:Y:S02]  /*2b30*/  LOP3.LUT R12, R12, UR6, RZ, 0x3c, !PT ;  /* 0x000000060c0c7c12 */ /* 0x000fe4000f8e3cff */
[----:B-1----:R-:W-:-:S04]  /*2b40*/  SHF.L.U32 R4, R10, 0x1f, RZ ;  /* 0x0000001f0a047819 */ /* 0x002fc800000006ff */
[----:B------:R-:W1:Y:S02]  /*2b50*/  SYNCS.PHASECHK.TRANS64.TRYWAIT P1, [R2+URZ+0x70], R4 ;  /* 0x00007004020075a7 */ /* 0x000e6400080211ff */
[----:B-1----:R-:W-:Y:S05]  /*2b60*/  @!P1 BRA `(.L_x_50) ;  /* 0x0000006400909947 */ /* 0x002fea0003800000 */
.L_x_128:
[C---:B-1----:R-:W-:Y:S01]  /*2b70*/  LEA R4, R11.reuse, UR21, 0x4 ;  /* 0x000000150b047c11 */ /* 0x042fe2000f8e20ff */
[----:B------:R-:W-:Y:S01]  /*2b80*/  VIADD R2, R2, 0x80 ;  /* 0x0000008002027836 */ /* 0x000fe20000000000 */
[----:B------:R-:W-:Y:S01]  /*2b90*/  SEL R8, R8, RZ, P0 ;  /* 0x000000ff08087207 */ /* 0x000fe20000000000 */
[----:B------:R-:W-:-:S03]  /*2ba0*/  VIADD R11, R11, 0x1 ;  /* 0x000000010b0b7836 */ /* 0x000fc60000000000 */
[----:B------:R-:W1:Y:S01]  /*2bb0*/  LDS.128 R4, [R4+0x100] ;  /* 0x0001000004047984 */ /* 0x000e620000000c00 */
[----:B------:R-:W-:Y:S02]  /*2bc0*/  PRMT R2, RZ, 0x654, R2 ;  /* 0x00000654ff027816 */ /* 0x000fe40000000002 */
[C---:B------:R-:W-:Y:S01]  /*2bd0*/  ISETP.NE.AND P1, PT, R11.reuse, 0x2, PT ;  /* 0x000000020b00780c */ /* 0x040fe20003f25270 */
[----:B------:R-:W-:Y:S01]  /*2be0*/  @!PT LDS RZ, [RZ] ;  /* 0x00000000fffff984 */ /* 0x000fe20000000800 */
[----:B------:R-:W-:Y:S01]  /*2bf0*/  @!PT LDS RZ, [RZ] ;  /* 0x00000000fffff984 */ /* 0x000fe20000000800 */
[----:B------:R-:W-:Y:S01]  /*2c00*/  @!PT LDS RZ, [RZ] ;  /* 0x00000000fffff984 */ /* 0x000fe20000000800 */
[----:B------:R-:W-:Y:S01]  /*2c10*/  @!PT LDS RZ, [RZ] ;  /* 0x00000000fffff984 */ /* 0x000fe20000000800 */
[----:B------:R2:W-:Y:S06]  /*2c20*/  MEMBAR.ALL.CTA ;  /* 0x0000000000007992 */ /* 0x0005ec0000008000 */
[----:B--2---:R-:W2:Y:S01]  /*2c30*/  FENCE.VIEW.ASYNC.S ;  /* 0x00000000000073c6 */ /* 0x004ea20000000000 */
[----:B------:R-:W-:Y:S01]  /*2c40*/  SEL R11, R11, RZ, P1 ;  /* 0x000000ff0b0b7207 */ /* 0x000fe20000800000 */
[----:B--2---:R2:W-:Y:S01]  /*2c50*/  SYNCS.ARRIVE.TRANS64.RED.A1T0 RZ, [R2+URZ], RZ ;  /* 0x000000ff02ff79a7 */ /* 0x0045e200081004ff */
[----:B-1----:R-:W-:-:S02]  /*2c60*/  LOP3.LUT P3, RZ, R6, 0x1, RZ, 0xc0, !PT ;  /* 0x0000000106ff7812 */ /* 0x002fc4000786c0ff */
[----:B------:R-:W-:-:S04]  /*2c70*/  SEL R4, RZ, 0x1, P1 ;  /* 0x00000001ff047807 */ /* 0x000fc80000800000 */
[----:B------:R-:W-:Y:S02]  /*2c80*/  LOP3.LUT R10, R10, R4, RZ, 0x3c, !PT ;  /* 0x000000040a0a7212 */ /* 0x000fe400078e3cff */
[----:B--2---:R-:W-:-:S04]  /*2c90*/  SEL R2, RZ, 0x1, P0 ;  /* 0x00000001ff027807 */ /* 0x004fc80000000000 */
[----:B------:R-:W-:Y:S01]  /*2ca0*/  LOP3.LUT R9, R9, R2, RZ, 0x3c, !PT ;  /* 0x0000000209097212 */ /* 0x000fe200078e3cff */
[----:B------:R-:W-:Y:S06]  /*2cb0*/  @P3 BRA `(.L_x_51) ;  /* 0xfffffffc002c3947 */ /* 0x000fec000383ffff */
[----:B------:R-:W-:Y:S01]  /*2cc0*/  ULEA UR4, UR5, UR21, 0x3 ;  /* 0x0000001505047291 */ /* 0x000fe2000f8e18ff */
[----:B------:R-:W-:-:S08]  /*2cd0*/  SHF.L.U32 R2, R12, 0x1f, RZ ;  /* 0x0000001f0c027819 */ /* 0x000fd000000006ff */
[----:B------:R-:W1:Y:S02]  /*2ce0*/  SYNCS.PHASECHK.TRANS64 P0, [UR4+0x80], R2 ;  /* 0x00008002ff0075a7 */ /* 0x000e640008001004 */
[----:B-1----:R-:W-:Y:S05]  /*2cf0*/  @P0 BRA `(.L_x_52) ;  /* 0x0000000000080947 */ /* 0x002fea0003800000 */
[----:B------:R-:W1:Y:S02]  /*2d00*/  SYNCS.PHASECHK.TRANS64.TRYWAIT P0, [UR4+0x80], R2 ;  /* 0x00008002ff0075a7 */ /* 0x000e640008001104 */
[----:B-1----:R-:W-:Y:S05]  /*2d10*/  @!P0 BRA `(.L_x_53) ;  /* 0x0000006400388947 */ /* 0x002fea0003800000 */
.L_x_52:
[----:B------:R-:W-:-:S04]  /*2d20*/  UIADD3 UR6, UPT, UPT, UR5, 0x1, URZ ;  /* 0x0000000105067890 */ /* 0x000fc8000fffe0ff */
[----:B------:R-:W-:-:S04]  /*2d30*/  UISETP.NE.AND UP0, UPT, UR6, 0x2, UPT ;  /* 0x000000020600788c */ /* 0x000fc8000bf05270 */
[----:B------:R-:W-:Y:S02]  /*2d40*/  USEL UR7, URZ, 0x1, UP0 ;  /* 0x00000001ff077887 */ /* 0x000fe40008000000 */
[----:B------:R-:W-:-:S04]  /*2d50*/  USEL UR6, UR6, URZ, UP0 ;  /* 0x000000ff06067287 */ /* 0x000fc80008000000 */
[----:B------:R-:W-:Y:S01]  /*2d60*/  ULEA UR6, UR6, UR21, 0x3 ;  /* 0x0000001506067291 */ /* 0x000fe2000f8e18ff */
[----:B-1----:R-:W-:-:S04]  /*2d70*/  LOP3.LUT R2, R12, UR7, RZ, 0x3c, !PT ;  /* 0x000000070c027c12 */ /* 0x002fc8000f8e3cff */
[----:B------:R-:W-:-:S04]  /*2d80*/  SHF.L.U32 R0, R2, 0x1f, RZ ;  /* 0x0000001f02007819 */ /* 0x000fc800000006ff */
[----:B------:R-:W1:Y:S02]  /*2d90*/  SYNCS.PHASECHK.TRANS64 P0, [UR6+0x80], R0 ;  /* 0x00008000ff0075a7 */ /* 0x000e640008001006 */
[----:B-1----:R-:W-:Y:S05]  /*2da0*/  @P0 EXIT ;  /* 0x000000000000094d */ /* 0x002fea0003800000 */
[----:B------:R-:W-:Y:S02]  /*2db0*/  SHF.L.U32 R2, R2, 0x1f, RZ ;  /* 0x0000001f02027819 */ /* 0x000fe400000006ff */
[----:B------:R-:W-:-:S07]  /*2dc0*/  MOV R0, UR6 ;  /* 0x0000000600007c02 */ /* 0x000fce0008000f00 */
.L_x_54:
[----:B-1----:R1:W2:Y:S02]  /*2dd0*/  SYNCS.PHASECHK.TRANS64.TRYWAIT P0, [R0+URZ+0x80], R2 ;  /* 0x00008002000075a7 */ /* 0x0022a400080011ff */
[----:B--2---:R-:W-:Y:S05]  /*2de0*/  @!P0 NANOSLEEP.SYNCS 0x989680 ;  /* 0x009896800000895d */ /* 0x004fea0003900000 */
[----:B------:R-:W2:Y:S02]  /*2df0*/  @!P0 SYNCS.PHASECHK.TRANS64 P0, [R0+URZ+0x80], R2 ;  /* 0x00008002000085a7 */ /* 0x000ea400080010ff */
[----:B--2---:R-:W-:Y:S05]  /*2e00*/  @P0 EXIT ;  /* 0x000000000000094d */ /* 0x004fea0003800000 */
[----:B------:R-:W-:Y:S05]  /*2e10*/  BRA `(.L_x_54) ;  /* 0xfffffffc00ec7947 */ /* 0x000fea000383ffff */
.L_x_47:
[----:B------:R-:W-:Y:S05]  /*2e20*/  BRA.U UP4, `(.L_x_55) ;  /* 0x0000000d04d07547 */ /* 0x000fea000b800000 */
[----:B------:R-:W-:Y:S01]  /*2e30*/  UMOV UR4, 0x40 ;  /* 0x0000004000047882 */ /* 0x000fe20000000000 */
[----:B------:R-:W-:Y:S01]  /*2e40*/  NOP ;  /* 0x0000000000007918 */ /* 0x000fe20000000000 */
[----:B------:R-:W-:-:S03]  /*2e50*/  ULEA UR5, UR21, UR4, 0x18 ;  /* 0x0000000415057291 */ /* 0x000fc6000f8ec0ff */
[----:B------:R-:W-:Y:S02]  /*2e60*/  UMOV UR4, 0x400 ;  /* 0x0000040000047882 */ /* 0x000fe40000000000 */
[----:B------:R-:W-:-:S04]  /*2e70*/  ULEA UR21, UR21, UR4, 0x18 ;  /* 0x0000000415157291 */ /* 0x000fc8000f8ec0ff */
[----:B------:R-:W1:Y:S02]  /*2e80*/  LDS.U8 R0, [UR5+0x1c] ;  /* 0x00001c05ff007984 */ /* 0x000e640008000000 */
[----:B-1----:R-:W-:-:S13]  /*2e90*/  ISETP.NE.AND P0, PT, R0, RZ, PT ;  /* 0x000000ff0000720c */ /* 0x002fda0003f05270 */
[----:B------:R-:W-:Y:S05]  /*2ea0*/  @P0 BRA `(.L_x_56) ;  /* 0x0000000000580947 */ /* 0x000fea0003800000 */
[----:B------:R-:W-:-:S13]  /*2eb0*/  ELECT P0, URZ, PT ;  /* 0x0000000000ff782f */ /* 0x000fda0003800000 */
[----:B------:R-:W-:Y:S05]  /*2ec0*/  @!P0 BRA `(.L_x_57) ;  /* 0x0000000000608947 */ /* 0x000fea0003800000 */
[----:B------:R-:W-:Y:S01]  /*2ed0*/  UMOV UR4, 0x10 ;  /* 0x0000001000047882 */ /* 0x000fe20000000000 */
[----:B------:R-:W-:Y:S01]  /*2ee0*/  HFMA2 R0, -RZ, RZ, 0, 5.9604644775390625e-08 ;  /* 0x00000001ff007431 */ /* 0x000fe200000001ff */
[----:B------:R-:W-:-:S03]  /*2ef0*/  MOV R2, 0xffff ;  /* 0x0000ffff00027802 */ /* 0x000fc60000000f00 */
[----:B------:R-:W-:Y:S04]  /*2f00*/  DEPBAR.LE SB1, 0x36 ;  /* 0x00009d800000791a */ /* 0x000fe80000000000 */
[----:B------:R-:W1:Y:S02]  /*2f10*/  UTCATOMSWS.FIND_AND_SET.ALIGN UP0, UR4, UR4 ;  /* 0x00000004000475e3 */ /* 0x000e640008000800 */
[----:B-1----:R-:W-:Y:S01]  /*2f20*/  MOV R4, UR4 ;  /* 0x0000000400047c02 */ /* 0x002fe20008000f00 */
[----:B------:R-:W-:Y:S06]  /*2f30*/  BRA.U UP0, `(.L_x_58) ;  /* 0x0000000100187547 */ /* 0x000fec000b800000 */
.L_x_59:
[----:B------:R-:W-:Y:S05]  /*2f40*/  NANOSLEEP 0x64 ;  /* 0x000000640000795d */ /* 0x000fea0003800000 */
[----:B------:R-:W-:-:S05]  /*2f50*/  UMOV UR4, 0x10 ;  /* 0x0000001000047882 */ /* 0x000fca0000000000 */
[----:B------:R-:W-:Y:S04]  /*2f60*/  DEPBAR.LE SB1, 0x36 ;  /* 0x00009d800000791a */ /* 0x000fe80000000000 */
[----:B------:R-:W1:Y:S02]  /*2f70*/  UTCATOMSWS.FIND_AND_SET.ALIGN UP0, UR4, UR4 ;  /* 0x00000004000475e3 */ /* 0x000e640008000800 */
[----:B-1----:R-:W-:Y:S01]  /*2f80*/  MOV R4, UR4 ;  /* 0x0000000400047c02 */ /* 0x002fe20008000f00 */
[----:B------:R-:W-:Y:S05]  /*2f90*/  BRA.U !UP0, `(.L_x_59) ;  /* 0xfffffffd08e87547 */ /* 0x000fea000b83ffff */
.L_x_58:
[-C--:B------:R-:W-:Y:S02]  /*2fa0*/  SHF.L.U32 R2, R2, R4.reuse, RZ ;  /* 0x0000000402027219 */ /* 0x080fe400000006ff */
[----:B------:R-:W-:Y:S01]  /*2fb0*/  SHF.L.U32 R0, R0, R4, RZ ;  /* 0x0000000400007219 */ /* 0x000fe200000006ff */
[----:B------:R-:W-:Y:S02]  /*2fc0*/  IMAD.SHL.U32 R4, R4, 0x20, RZ ;  /* 0x0000002004047824 */ /* 0x000fe400078e00ff */
[----:B------:R1:W-:Y:S04]  /*2fd0*/  ATOMS.OR RZ, [UR5+0x14], R2 ;  /* 0x00001402ffff798c */ /* 0x0003e8000b000005 */
[----:B------:R1:W-:Y:S04]  /*2fe0*/  ATOMS.OR RZ, [UR5+0x18], R0 ;  /* 0x00001800ffff798c */ /* 0x0003e8000b000005 */
[----:B------:R1:W-:Y:S01]  /*2ff0*/  STS [UR21+0x120], R4 ;  /* 0x00012004ff007988 */ /* 0x0003e20008000815 */
[----:B------:R-:W-:Y:S05]  /*3000*/  BRA `(.L_x_57) ;  /* 0x0000000000107947 */ /* 0x000fea0003800000 */
.L_x_56:
[----:B------:R-:W-:Y:S02]  /*3010*/  MOV R0, 0xffffffff ;  /* 0xffffffff00007802 */ /* 0x000fe40000000f00 */
[----:B------:R-:W-:-:S03]  /*3020*/  MOV R4, 0x3050 ;  /* 0x0000305000047802 */ /* 0x000fc60000000f00 */
[----:B------:R1:W-:Y:S04]  /*3030*/  STS [UR21+0x120], R0 ;  /* 0x00012000ff007988 */ /* 0x0003e80008000815 */
[----:B-1---5:R-:W-:Y:S05]  /*3040*/  CALL.REL.NOINC `($__internal_1_$__cuda_sm10x_tcgen05_guardrail_trap_phase_invalid_during_alloc) ;  /* 0x0000006400cc7944 */ /* 0x022fea0003c00000 */
.L_x_57:
[----:B------:R-:W-:Y:S05]  /*3050*/  WARPSYNC.ALL ;  /* 0x0000000000007948 */ /* 0x000fea0003800000 */
[----:B------:R-:W2:Y:S01]  /*3060*/  S2UR UR4, SR_CgaCtaId ;  /* 0x00000000000479c3 */ /* 0x000ea20000008800 */
[----:B------:R-:W-:Y:S01]  /*3070*/  UMOV UR27, 0x400 ;  /* 0x00000400001b7882 */ /* 0x000fe20000000000 */
[----:B------:R-:W-:-:S06]  /*3080*/  NOP ;  /* 0x0000000000007918 */ /* 0x000fcc0000000000 */
[----:B------:R-:W-:Y:S06]  /*3090*/  BAR.ARV 0x6, 0xa0 ;  /* 0x0182800000007b1d */ /* 0x000fec0000002000 */
[----:B------:R-:W3:Y:S01]  /*30a0*/  LDCU UR5, c[0x0][0x38c] ;  /* 0x00007180ff0577ac */ /* 0x000ee20008000800 */
[----:B------:R-:W-:Y:S01]  /*30b0*/  LOP3.LUT R3, R3, 0xffff, RZ, 0xc0, !PT ;  /* 0x0000ffff03037812 */ /* 0x000fe200078ec0ff */
[----:B------:R-:W-:Y:S01]  /*30c0*/  IMAD.MOV.U32 R11, RZ, RZ, 0x1 ;  /* 0x00000001ff0b7424 */ /* 0x000fe200078e00ff */
[----:B------:R-:W-:Y:S01]  /*30d0*/  CS2R R8, SRZ ;  /* 0x0000000000087805 */ /* 0x000fe2000001ff00 */
[----:B------:R-:W4:Y:S01]  /*30e0*/  LDCU UR7, c[0x0][0x38c] ;  /* 0x00007180ff0777ac */ /* 0x000f220008000800 */
[----:B------:R-:W-:Y:S01]  /*30f0*/  R2UR UR28, R3 ;  /* 0x00000000031c72ca */ /* 0x000fe200000e0000 */
[----:B------:R-:W-:Y:S01]  /*3100*/  IMAD.MOV.U32 R10, RZ, RZ, RZ ;  /* 0x000000ffff0a7224 */ /* 0x000fe200078e00ff */
[----:B------:R-:W-:Y:S01]  /*3110*/  UMOV UR30, URZ ;  /* 0x000000ff001e7c82 */ /* 0x000fe20008000000 */
[----:B------:R-:W-:Y:S01]  /*3120*/  UMOV UR23, URZ ;  /* 0x000000ff00177c82 */ /* 0x000fe20008000000 */
[----:B--2---:R-:W-:Y:S01]  /*3130*/  ULEA UR27, UR4, UR27, 0x18 ;  /* 0x0000001b041b7291 */ /* 0x004fe2000f8ec0ff */
[----:B------:R-:W-:Y:S01]  /*3140*/  UMOV UR38, 0x0 ;  /* 0x0000000000267882 */ /* 0x000fe20000000000 */
[----:B------:R-:W-:-:S02]  /*3150*/  UMOV UR39, 0x4380010 ;  /* 0x0438001000277882 */ /* 0x000fc40000000000 */
[----:B------:R-:W-:Y:S02]  /*3160*/  UIADD3 UR4, UPT, UPT, UR27, 0xe400, URZ ;  /* 0x0000e4001b047890 */ /* 0x000fe4000fffe0ff */
[----:B------:R-:W-:Y:S02]  /*3170*/  UIADD3 UR6, UPT, UPT, UR27, 0x16400, URZ ;  /* 0x000164001b067890 */ /* 0x000fe4000fffe0ff */
[----:B---3--:R-:W-:Y:S01]  /*3180*/  UIADD3 UR5, UPT, UPT, UR5, 0x3f, URZ ;  /* 0x0000003f05057890 */ /* 0x008fe2000fffe0ff */
[----:B-1----:R-:W1:Y:S01]  /*3190*/  LDS R0, [UR27+0x120] ;  /* 0x0001201bff007984 */ /* 0x002e620008000800 */
[----:B------:R-:W-:Y:S01]  /*31a0*/  UMOV UR36, 0x0 ;  /* 0x0000000000247882 */ /* 0x000fe20000000000 */
[----:B------:R-:W-:Y:S01]  /*31b0*/  UMOV UR37, 0x4380010 ;  /* 0x0438001000257882 */ /* 0x000fe20000000000 */
[----:B------:R-:W-:Y:S02]  /*31c0*/  USHF.R.S32.HI UR40, URZ, 0x1f, UR5 ;  /* 0x0000001fff287899 */ /* 0x000fe40008011405 */
[----:B----4-:R-:W-:-:S02]  /*31d0*/  UISETP.GE.AND UP4, UPT, UR7, 0x1, UPT ;  /* 0x000000010700788c */ /* 0x010fc4000bf86270 */
[----:B------:R-:W-:Y:S02]  /*31e0*/  ULEA.HI UR40, UR40, UR5, URZ, 0x6 ;  /* 0x0000000528287291 */ /* 0x000fe4000f8f30ff */
[----:B------:R-:W-:Y:S02]  /*31f0*/  USHF.R.U32.HI UR5, URZ, 0x4, UR4 ;  /* 0x00000004ff057899 */ /* 0x000fe40008011604 */
[----:B------:R-:W-:Y:S02]  /*3200*/  USHF.R.S32.HI UR40, URZ, 0x6, UR40 ;  /* 0x00000006ff287899 */ /* 0x000fe40008011428 */
[----:B------:R-:W-:Y:S02]  /*3210*/  USHF.R.U32.HI UR4, URZ, 0x4, UR6 ;  /* 0x00000004ff047899 */ /* 0x000fe40008011606 */
[----:B------:R-:W-:Y:S02]  /*3220*/  UISETP.LT.AND UP0, UPT, UR40, 0x1, UPT ;  /* 0x000000012800788c */ /* 0x000fe4000bf01270 */
[----:B------:R-:W-:-:S02]  /*3230*/  ULOP3.LUT UR5, UR5, 0x3fff, URZ, 0xc0, !UPT ;  /* 0x00003fff05057892 */ /* 0x000fc4000f8ec0ff */
[----:B------:R-:W-:Y:S02]  /*3240*/  ULOP3.LUT UR4, UR4, 0x3fff, URZ, 0xc0, !UPT ;  /* 0x00003fff04047892 */ /* 0x000fe4000f8ec0ff */
[----:B------:R-:W-:Y:S02]  /*3250*/  USEL UR41, UR40, 0x1, !UP0 ;  /* 0x0000000128297887 */ /* 0x000fe4000c000000 */
[----:B------:R-:W-:Y:S02]  /*3260*/  ULOP3.LUT UR29, UR5, 0x10000, URZ, 0xfc, !UPT ;  /* 0x00010000051d7892 */ /* 0x000fe4000f8efcff */
[----:B------:R-:W-:Y:S02]  /*3270*/  ULOP3.LUT UR4, UR4, 0x10000, URZ, 0xfc, !UPT ;  /* 0x0001000004047892 */ /* 0x000fe4000f8efcff */
[----:B------:R-:W-:Y:S01]  /*3280*/  UIADD3 UR41, UPT, UPT, -UR41, URZ, URZ ;  /* 0x000000ff29297290 */ /* 0x000fe2000fffe1ff */
[----:B------:R-:W-:Y:S01]  /*3290*/  UMOV UR34, 0x0 ;  /* 0x0000000000227882 */ /* 0x000fe20000000000 */
[----:B------:R-:W-:Y:S01]  /*32a0*/  UMOV UR35, 0x4380010 ;  /* 0x0438001000237882 */ /* 0x000fe20000000000 */
[----:B------:R-:W-:Y:S01]  /*32b0*/  UMOV UR32, 0x0 ;  /* 0x0000000000207882 */ /* 0x000fe20000000000 */
[----:B------:R-:W-:Y:S01]  /*32c0*/  UMOV UR33, 0x4380010 ;  /* 0x0438001000217882 */ /* 0x000fe20000000000 */
[----:B-1----:R-:W-:-:S15]  /*32d0*/  R2UR UR42, R0 ;  /* 0x00000000002a72ca */ /* 0x002fde00000e0000 */
.L_x_66:
[----:B------:R-:W-:Y:S02]  /*32e0*/  LEA R0, R10, UR27, 0x3 ;  /* 0x0000001b0a007c11 */ /* 0x000fe4000f8e18ff */
[----:B------:R-:W-:Y:S02]  /*32f0*/  SHF.L.U32 R2, R9, 0x1f, RZ ;  /* 0x0000001f09027819 */ /* 0x000fe400000006ff */
[----:B------:R-:W-:Y:S01]  /*3300*/  PLOP3.LUT P0, PT, PT, PT, UP4, 0x80, 0x8 ;  /* 0x000000000008781c */ /* 0x000fe20003f0f048 */
[----:B------:R-:W-:Y:S01]  /*3310*/  VIADD R3, R0, 0x80 ;  /* 0x0000008000037836 */ /* 0x000fe20000000000 */
[----:B-1----:R-:W1:Y:S02]  /*3320*/  SYNCS.PHASECHK.TRANS64.TRYWAIT P1, [R0+URZ+0x70], R2 ;  /* 0x00007002000075a7 */ /* 0x002e6400080211ff */
[----:B-1----:R-:W-:Y:S09]  /*3330*/  @!P1 BRA `(.L_x_60) ;  /* 0x0000005c00c89947 */ /* 0x002ff20003800000 */
.L_x_130:
[----:B------:R-:W-:Y:S01]  /*3340*/  LEA R4, R10, UR27, 0x4 ;  /* 0x0000001b0a047c11 */ /* 0x000fe2000f8e20ff */
[----:B------:R-:W-:Y:S01]  /*3350*/  @UP4 ULEA UR5, UR23, UR27, 0x3 ;  /* 0x0000001b17054291 */ /* 0x000fe2000f8e18ff */
[----:B------:R-:W-:Y:S01]  /*3360*/  PLOP3.LUT P1, PT, PT, PT, PT, 0x80, 0x8 ;  /* 0x000000000008781c */ /* 0x000fe20003f2f070 */
[----:B------:R-:W-:Y:S01]  /*3370*/  ULEA UR31, UR30, UR27, 0x3 ;  /* 0x0000001b1e1f7291 */ /* 0x000fe2000f8e18ff */
[----:B------:R-:W-:Y:S02]  /*3380*/  PRMT R3, RZ, 0x654, R3 ;  /* 0x00000654ff037816 */ /* 0x000fe40000000003 */
[----:B------:R-:W2:Y:S01]  /*3390*/  LDS.128 R4, [R4+0x100] ;  /* 0x0001000004047984 */ /* 0x000ea20000000c00 */
[----:B-1----:R-:W-:Y:S02]  /*33a0*/  @P0 SHF.L.U32 R2, R8, 0x1f, RZ ;  /* 0x0000001f08020819 */ /* 0x002fe400000006ff */
[----:B------:R-:W-:Y:S01]  /*33b0*/  SHF.L.U32 R0, R11, 0x1f, RZ ;  /* 0x0000001f0b007819 */ /* 0x000fe200000006ff */
[----:B------:R-:W-:Y:S01]  /*33c0*/  @!PT LDS RZ, [RZ] ;  /* 0x00000000fffff984 */ /* 0x000fe20000000800 */
[----:B------:R-:W-:Y:S01]  /*33d0*/  @!PT LDS RZ, [RZ] ;  /* 0x00000000fffff984 */ /* 0x000fe20000000800 */
[----:B------:R-:W-:Y:S01]  /*33e0*/  @!PT LDS RZ, [RZ] ;  /* 0x00000000fffff984 */ /* 0x000fe20000000800 */
[----:B------:R-:W-:Y:S01]  /*33f0*/  @!PT LDS RZ, [RZ] ;  /* 0x00000000fffff984 */ /* 0x000fe20000000800 */
[----:B------:R1:W-:Y:S06]  /*3400*/  MEMBAR.ALL.CTA ;  /* 0x0000000000007992 */ /* 0x0003ec0000008000 */
[----:B-1----:R-:W1:Y:S02]  /*3410*/  FENCE.VIEW.ASYNC.S ;  /* 0x00000000000073c6 */ /* 0x002e640000000000 */
[----:B-1----:R1:W-:Y:S01]  /*3420*/  SYNCS.ARRIVE.TRANS64.RED.A1T0 RZ, [R3+URZ], RZ ;  /* 0x000000ff03ff79a7 */ /* 0x0023e200081004ff */
[----:B------:R1:W3:Y:S01]  /*3430*/  @P0 SYNCS.PHASECHK.TRANS64.TRYWAIT P1, [UR5], R2 ;  /* 0x00000002ff0005a7 */ /* 0x0002e20008021105 */
[----:B------:R-:W-:-:S04]  /*3440*/  ULEA.HI UR5, UR30, UR30, URZ, 0x1 ;  /* 0x0000001e1e057291 */ /* 0x000fc8000f8f08ff */
[----:B------:R-:W-:Y:S02]  /*3450*/  ULOP3.LUT UR6, UR5, 0xffe, URZ, 0xc0, !UPT ;  /* 0x00000ffe05067892 */ /* 0x000fe4000f8ec0ff */
[----:B------:R-:W-:Y:S02]  /*3460*/  USHF.R.U32.HI UR22, URZ, 0x1, UR5 ;  /* 0x00000001ff167899 */ /* 0x000fe40008011605 */
[----:B------:R-:W-:Y:S02]  /*3470*/  UIADD3 UR5, UPT, UPT, -UR6, UR30, URZ ;  /* 0x0000001e06057290 */ /* 0x000fe4000fffe1ff */
[----:B------:R-:W-:-:S04]  /*3480*/  UIMAD UR22, UR22, 0xe0, UR42 ;  /* 0x000000e0161678a4 */ /* 0x000fc8000f8e022a */
[----:B------:R-:W-:Y:S01]  /*3490*/  ULEA UR22, UR5, UR22, 0x14 ;  /* 0x0000001605167291 */ /* 0x000fe2000f8ea0ff */
[----:B------:R-:W4:Y:S02]  /*34a0*/  SYNCS.PHASECHK.TRANS64.TRYWAIT P0, [UR31+0xb0], R0 ;  /* 0x0000b000ff0075a7 */ /* 0x000f24000800111f */
[----:B-1234-:R-:W-:Y:S09]  /*34b0*/  @!P0 BRA `(.L_x_61) ;  /* 0x0000005c007c8947 */ /* 0x01eff20003800000 */
.L_x_132:
[----:B------:R-:W-:Y:S01]  /*34c0*/  IADD3 R10, PT, PT, R10, 0x1, RZ ;  /* 0x000000010a0a7810 */ /* 0x000fe20007ffe0ff */
[----:B------:R-:W-:Y:S06]  /*34d0*/  BRA.U !UP4, `(.L_x_62) ;  /* 0x000000010cc07547 */ /* 0x000fec000b800000 */
[----:B------:R-:W-:Y:S01]  /*34e0*/  UPLOP3.LUT UP2, UPT, UPT, UPT, UPT, 0x40, 0x4 ;  /* 0x000000000004789c */ /* 0x000fe20003f4e870 */
[----:B------:R-:W-:Y:S01]  /*34f0*/  UMOV UR25, UR41 ;  /* 0x0000002900197c82 */ /* 0x000fe20008000000 */
[----:B------:R-:W-:Y:S01]  /*3500*/  UMOV UR24, UR40 ;  /* 0x0000002800187c82 */ /* 0x000fe20008000000 */
[----:B------:R-:W-:-:S08]  /*3510*/  UMOV UR5, UR23 ;  /* 0x0000001700057c82 */ /* 0x000fd00008000000 */
.L_x_65:
[----:B------:R-:W-:Y:S02]  /*3520*/  UIADD3 UR25, UPT, UPT, UR25, 0x1, URZ ;  /* 0x0000000119197890 */ /* 0x000fe4000fffe0ff */
[----:B--2---:R-:W-:Y:S02]  /*3530*/  ULEA UR7, UR5, UR27, 0x3 ;  /* 0x0000001b05077291 */ /* 0x004fe4000f8e18ff */
[----:B------:R-:W-:Y:S01]  /*3540*/  UISETP.NE.AND UP3, UPT, UR25, URZ, UPT ;  /* 0x000000ff1900728c */ /* 0x000fe2000bf65270 */
[----:B---3--:R-:W-:Y:S10]  /*3550*/  @P1 BRA `(.L_x_63) ;  /* 0x00000000000c1947 */ /* 0x008ff40003800000 */
[----:B-1----:R-:W-:Y:S04]  /*3560*/  SHF.L.U32 R2, R8, 0x1f, RZ ;  /* 0x0000001f08027819 */ /* 0x002fe800000006ff */
[----:B------:R-:W1:Y:S02]  /*3570*/  SYNCS.PHASECHK.TRANS64.TRYWAIT P0, [UR7], R2 ;  /* 0x00000002ff0075a7 */ /* 0x000e640008001107 */
[----:B-1----:R-:W-:Y:S05]  /*3580*/  @!P0 BRA `(.L_x_64) ;  /* 0x0000005c00608947 */ /* 0x002fea0003800000 */
.L_x_63:
[----:B------:R-:W-:Y:S01]  /*3590*/  UISETP.NE.AND UP0, UPT, UR24, 0x1, UPT ;  /* 0x000000011800788c */ /* 0x000fe2000bf05270 */
[----:B------:R-:W-:Y:S01]  /*35a0*/  PLOP3.LUT P1, PT, PT, PT, PT, 0x80, 0x8 ;  /* 0x000000000008781c */ /* 0x000fe20003f2f070 */
[----:B------:R-:W-:Y:S02]  /*35b0*/  UIADD3 UR6, UPT, UPT, UR5, 0x1, URZ ;  /* 0x0000000105067890 */ /* 0x000fe4000fffe0ff */
[----:B------:R-:W-:Y:S02]  /*35c0*/  UIADD3 UR26, UPT, UPT, UR7, 0x20, URZ ;  /* 0x00000020071a7890 */ /* 0x000fe4000fffe0ff */
[----:B------:R-:W-:Y:S01]  /*35d0*/  UISETP.NE.AND UP1, UPT, UR6, 0x4, UPT ;  /* 0x000000040600788c */ /* 0x000fe2000bf25270 */
[----:B------:R-:W-:Y:S01]  /*35e0*/  PLOP3.LUT P0, PT, PT, PT, UP0, 0x80, 0x8 ;  /* 0x000000000008781c */ /* 0x000fe20003f0f008 */
[----:B------:R-:W-:Y:S02]  /*35f0*/  UIADD3 UR24, UPT, UPT, UR24, -0x1, URZ ;  /* 0xffffffff18187890 */ /* 0x000fe4000fffe0ff */
[----:B------:R-:W-:Y:S02]  /*3600*/  USEL UR8, URZ, 0x1, UP1 ;  /* 0x00000001ff087887 */ /* 0x000fe40008800000 */
[----:B------:R-:W-:Y:S01]  /*3610*/  USEL UR23, UR6, URZ, UP1 ;  /* 0x000000ff06177287 */ /* 0x000fe20008800000 */
[----:B------:R-:W-:Y:S01]  /*3620*/  UMOV UR7, 0x40004040 ;  /* 0x4000404000077882 */ /* 0x000fe20000000000 */
[----:B------:R-:W-:Y:S02]  /*3630*/  UMOV UR9, 0x40004040 ;  /* 0x4000404000097882 */ /* 0x000fe40000000000 */
[----:B------:R-:W-:Y:S01]  /*3640*/  @UP0 ULEA UR6, UR23, UR27, 0x3 ;  /* 0x0000001b17060291 */ /* 0x000fe2000f8e18ff */
[----:B------:R-:W-:Y:S01]  /*3650*/  LOP3.LUT R8, R8, UR8, RZ, 0x3c, !PT ;  /* 0x0000000808087c12 */ /* 0x000fe2000f8e3cff */
[----:B------:R-:W-:Y:S01]  /*3660*/  ULEA UR8, UR5, UR29, 0x9 ;  /* 0x0000001d05087291 */ /* 0x000fe2000f8e48ff */
[----:B------:R-:W-:Y:S02]  /*3670*/  UMOV UR21, 0x40004040 ;  /* 0x4000404000157882 */ /* 0x000fe40000000000 */
[----:B-1----:R-:W-:Y:S01]  /*3680*/  @P0 SHF.L.U32 R0, R8, 0x1f, RZ ;  /* 0x0000001f08000819 */ /* 0x002fe200000006ff */
[----:B------:R-:W-:Y:S02]  /*3690*/  UIADD3 UR18, UPT, UPT, UR8, 0x2, URZ ;  /* 0x0000000208127890 */ /* 0x000fe4000fffe0ff */
[----:B------:R-:W-:Y:S01]  /*36a0*/  UIADD3 UR14, UPT, UPT, UR8, 0x4, URZ ;  /* 0x00000004080e7890 */ /* 0x000fe2000fffe0ff */
[----:B------:R2:W3:Y:S01]  /*36b0*/  @P0 SYNCS.PHASECHK.TRANS64.TRYWAIT P1, [UR6], R0 ;  /* 0x00000000ff0005a7 */ /* 0x0004e20008021106 */
[----:B------:R-:W-:Y:S02]  /*36c0*/  UIMAD UR6, UR5, 0x700, UR4 ;  /* 0x00000700050678a4 */ /* 0x000fe4000f8e0204 */
[----:B------:R-:W-:Y:S02]  /*36d0*/  UIADD3 UR10, UPT, UPT, UR8, 0x6, URZ ;  /* 0x00000006080a7890 */ /* 0x000fe4000fffe0ff */
[----:B------:R-:W-:Y:S02]  /*36e0*/  UIADD3 UR20, UPT, UPT, UR6, 0x2, URZ ;  /* 0x0000000206147890 */ /* 0x000fe4000fffe0ff */
[----:B------:R-:W-:Y:S02]  /*36f0*/  UIADD3 UR16, UPT, UPT, UR6, 0x4, URZ ;  /* 0x0000000406107890 */ /* 0x000fe4000fffe0ff */
[----:B------:R-:W-:Y:S01]  /*3700*/  UIADD3 UR12, UPT, UPT, UR6, 0x6, URZ ;  /* 0x00000006060c7890 */ /* 0x000fe2000fffe0ff */
[----:B------:R2:W-:Y:S01]  /*3710*/  UTCHMMA gdesc[UR8], gdesc[UR6], tmem[UR22], tmem[UR38], idesc[UR39], UP2 ;  /* 0x00ff2606080075ea */ /* 0x0005e20009000016 */
[----:B------:R-:W-:Y:S01]  /*3720*/  UPLOP3.LUT UP2, UPT, UPT, UPT, UPT, 0x80, 0x8 ;  /* 0x000000000008789c */ /* 0x000fe20003f4f070 */
[----:B------:R-:W-:Y:S01]  /*3730*/  UMOV UR19, 0x40004040 ;  /* 0x4000404000137882 */ /* 0x000fe20000000000 */
[----:B------:R-:W-:Y:S01]  /*3740*/  UMOV UR17, 0x40004040 ;  /* 0x4000404000117882 */ /* 0x000fe20000000000 */
[----:B------:R2:W-:Y:S01]  /*3750*/  UTCHMMA gdesc[UR18], gdesc[UR20], tmem[UR22], tmem[UR36], idesc[UR37], UPT ;  /* 0x00ff2414120075ea */ /* 0x0005e2000b800016 */
[----:B------:R-:W-:Y:S01]  /*3760*/  UMOV UR15, 0x40004040 ;  /* 0x40004040000f7882 */ /* 0x000fe20000000000 */
[----:B------:R-:W-:Y:S01]  /*3770*/  UMOV UR13, 0x40004040 ;  /* 0x40004040000d7882 */ /* 0x000fe20000000000 */
[----:B------:R-:W-:Y:S01]  /*3780*/  UMOV UR11, 0x40004040 ;  /* 0x40004040000b7882 */ /* 0x000fe20000000000 */
[----:B------:R2:W-:Y:S01]  /*3790*/  UTCHMMA gdesc[UR14], gdesc[UR16], tmem[UR22], tmem[UR34], idesc[UR35], UPT ;  /* 0x00ff22100e0075ea */ /* 0x0005e2000b800016 */
[----:B------:R2:W-:Y:S01]  /*37a0*/  UTCHMMA gdesc[UR10], gdesc[UR12], tmem[UR22], tmem[UR32], idesc[UR33], UPT ;  /* 0x00ff200c0a0075ea */ /* 0x0005e2000b800016 */
[----:B------:R2:W-:Y:S01]  /*37b0*/  UTCBAR.MULTICAST [UR26], URZ, UR28 ;  /* 0x000000ff1a0073e9 */ /* 0x0005e2000800081c */
[----:B------:R-:W-:Y:S01]  /*37c0*/  UMOV UR5, UR23 ;  /* 0x0000001700057c82 */ /* 0x000fe20008000000 */
[----:B------:R-:W-:Y:S05]  /*37d0*/  BRA.U UP3, `(.L_x_65) ;  /* 0xfffffffd03507547 */ /* 0x000fea000b83ffff */
.L_x_62:
[----:B------:R-:W-:Y:S01]  /*37e0*/  UIADD3 UR5, UPT, UPT, UR30, 0x1, URZ ;  /* 0x000000011e057890 */ /* 0x000fe2000fffe0ff */
[----:B------:R-:W-:Y:S01]  /*37f0*/  LOP3.LUT P0, RZ, R6, 0x1, RZ, 0xc0, !PT ;  /* 0x0000000106ff7812 */ /* 0x000fe2000780c0ff */
[----:B--2---:R-:W-:Y:S01]  /*3800*/  UIADD3 UR6, UPT, UPT, UR31, 0x90, URZ ;  /* 0x000000901f067890 */ /* 0x004fe2000fffe0ff */
[----:B---3--:R-:W-:Y:S01]  /*3810*/  ISETP.NE.AND P1, PT, R10, 0x2, PT ;  /* 0x000000020a00780c */ /* 0x008fe20003f25270 */
[----:B------:R-:W-:-:S03]  /*3820*/  UISETP.NE.AND UP0, UPT, UR5, 0x4, UPT ;  /* 0x000000040500788c */ /* 0x000fc6000bf05270 */
[----:B-1----:R-:W-:Y:S01]  /*3830*/  SEL R0, RZ, 0x1, P1 ;  /* 0x00000001ff007807 */ /* 0x002fe20000800000 */
[----:B------:R-:W-:Y:S01]  /*3840*/  USEL UR7, URZ, 0x1, UP0 ;  /* 0x00000001ff077887 */ /* 0x000fe20008000000 */
[----:B------:R-:W-:Y:S01]  /*3850*/  SEL R10, R10, RZ, P1 ;  /* 0x000000ff0a0a7207 */ /* 0x000fe20000800000 */
[----:B------:R-:W-:Y:S01]  /*3860*/  USEL UR30, UR5, URZ, UP0 ;  /* 0x000000ff051e7287 */ /* 0x000fe20008000000 */
[----:B------:R1:W-:Y:S01]  /*3870*/  UTCBAR [UR6], URZ ;  /* 0x000000ff060073e9 */ /* 0x0003e200080000ff */
[----:B------:R-:W-:Y:S02]  /*3880*/  LOP3.LUT R9, R9, R0, RZ, 0x3c, !PT ;  /* 0x0000000009097212 */ /* 0x000fe400078e3cff */
[----:B------:R-:W-:Y:S01]  /*3890*/  LOP3.LUT R11, R11, UR7, RZ, 0x3c, !PT ;  /* 0x000000070b0b7c12 */ /* 0x000fe2000f8e3cff */
[----:B------:R-:W-:Y:S07]  /*38a0*/  @P0 BRA `(.L_x_66) ;  /* 0xfffffff8008c0947 */ /* 0x000fee000383ffff */
[----:B------:R-:W2:Y:S01]  /*38b0*/  S2UR UR8, SR_CgaCtaId ;  /* 0x00000000000879c3 */ /* 0x000ea20000008800 */
[----:B------:R-:W-:Y:S01]  /*38c0*/  ELECT P0, URZ, PT ;  /* 0x0000000000ff782f */ /* 0x000fe20003800000 */
[----:B------:R-:W-:Y:S01]  /*38d0*/  IMAD.MOV.U32 R0, RZ, RZ, 0x1 ;  /* 0x00000001ff007424 */ /* 0x000fe200078e00ff */
[----:B------:R-:W-:Y:S01]  /*38e0*/  UIADD3 UR27, UPT, UPT, UR27, 0xb0, URZ ;  /* 0x000000b01b1b7890 */ /* 0x000fe2000fffe0ff */
[----:B------:R-:W-:Y:S01]  /*38f0*/  SHF.L.U32 R2, R11, 0x1f, RZ ;  /* 0x0000001f0b027819 */ /* 0x000fe200000006ff */
[----:B------:R-:W-:-:S03]  /*3900*/  UMOV UR4, 0x40 ;  /* 0x0000004000047882 */ /* 0x000fc60000000000 */
[----:B------:R-:W-:Y:S01]  /*3910*/  UVIRTCOUNT.DEALLOC.SMPOOL 0x80 ;  /* 0x000000800000784c */ /* 0x000fe20000000000 */
[----:B--2---:R-:W-:Y:S02]  /*3920*/  ULEA UR8, UR8, UR4, 0x18 ;  /* 0x0000000408087291 */ /* 0x004fe4000f8ec0ff */
[----:B------:R-:W-:-:S07]  /*3930*/  ULEA UR4, UR30, UR27, 0x3 ;  /* 0x0000001b1e047291 */ /* 0x000fce000f8e18ff */
[----:B------:R2:W-:Y:S02]  /*3940*/  @P0 STS.U8 [UR8+0x1c], R0 ;  /* 0x00001c00ff000988 */ /* 0x0005e40008000008 */
[----:B------:R-:W3:Y:S02]  /*3950*/  SYNCS.PHASECHK.TRANS64.TRYWAIT P0, [UR4], R2 ;  /* 0x00000002ff0075a7 */ /* 0x000ee40008001104 */
[----:B--23--:R-:W-:Y:S05]  /*3960*/  @!P0 BRA `(.L_x_67) ;  /* 0x0000005800808947 */ /* 0x00cfea0003800000 */
.L_x_135:
[----:B------:R-:W-:-:S04]  /*3970*/  UIADD3 UR4, UPT, UPT, UR30, 0x1, URZ ;  /* 0x000000011e047890 */ /* 0x000fc8000fffe0ff */
[----:B------:R-:W-:-:S04]  /*3980*/  UISETP.NE.AND UP0, UPT, UR4, 0x4, UPT ;  /* 0x000000040400788c */ /* 0x000fc8000bf05270 */
[----:B-1----:R-:W-:Y:S02]  /*3990*/  USEL UR6, URZ, 0x1, UP0 ;  /* 0x00000001ff067887 */ /* 0x002fe40008000000 */
[----:B------:R-:W-:-:S04]  /*39a0*/  USEL UR4, UR4, URZ, UP0 ;  /* 0x000000ff04047287 */ /* 0x000fc80008000000 */
[----:B------:R-:W-:Y:S01]  /*39b0*/  ULEA UR5, UR4, UR27, 0x3 ;  /* 0x0000001b04057291 */ /* 0x000fe2000f8e18ff */
[----:B--2---:R-:W-:-:S04]  /*39c0*/  LOP3.LUT R2, R11, UR6, RZ, 0x3c, !PT ;  /* 0x000000060b027c12 */ /* 0x004fc8000f8e3cff */
[----:B------:R-:W-:-:S04]  /*39d0*/  SHF.L.U32 R3, R2, 0x1f, RZ ;  /* 0x0000001f02037819 */ /* 0x000fc800000006ff */
[----:B------:R-:W1:Y:S02]  /*39e0*/  SYNCS.PHASECHK.TRANS64.TRYWAIT P0, [UR5], R3 ;  /* 0x00000003ff0075a7 */ /* 0x000e640008001105 */
[----:B-1----:R-:W-:Y:S05]  /*39f0*/  @!P0 BRA `(.L_x_68) ;  /* 0x0000005800748947 */ /* 0x002fea0003800000 */
.L_x_137:
        /* <DEDUP_REMOVED lines=9> */
.L_x_139:
[----:B------:R-:W-:-:S04]  /*3a90*/  UIADD3 UR4, UPT, UPT, UR4, 0x1, URZ ;  /* 0x0000000104047890 */ /* 0x000fc8000fffe0ff */
[----:B------:R-:W-:-:S04]  /*3aa0*/  UISETP.NE.AND UP0, UPT, UR4, 0x4, UPT ;  /* 0x000000040400788c */ /* 0x000fc8000bf05270 */
[----:B------:R-:W-:Y:S02]  /*3ab0*/  USEL UR5, URZ, 0x1, UP0 ;  /* 0x00000001ff057887 */ /* 0x000fe40008000000 */
[----:B------:R-:W-:-:S04]  /*3ac0*/  USEL UR4, UR4, URZ, UP0 ;  /* 0x000000ff04047287 */ /* 0x000fc80008000000 */
[----:B------:R-:W-:Y:S01]  /*3ad0*/  ULEA UR4, UR4, UR27, 0x3 ;  /* 0x0000001b04047291 */ /* 0x000fe2000f8e18ff */
[----:B------:R-:W-:-:S04]  /*3ae0*/  LOP3.LUT R2, R2, UR5, RZ, 0x3c, !PT ;  /* 0x0000000502027c12 */ /* 0x000fc8000f8e3cff */
[----:B------:R-:W-:-:S04]  /*3af0*/  SHF.L.U32 R2, R2, 0x1f, RZ ;  /* 0x0000001f02027819 */ /* 0x000fc800000006ff */
[----:B------:R-:W2:Y:S02]  /*3b00*/  SYNCS.PHASECHK.TRANS64.TRYWAIT P0, [UR4], R2 ;  /* 0x00000002ff0075a7 */ /* 0x000ea40008001104 */
[----:B--2---:R-:W-:Y:S05]  /*3b10*/  @!P0 BRA `(.L_x_70) ;  /* 0x00000058005c8947 */ /* 0x004fea0003800000 */
.L_x_141:
[----:B------:R-:W-:Y:S01]  /*3b20*/  NOP ;  /* 0x0000000000007918 */ /* 0x000fe20000000000 */
[----:B-1----:R-:W1:Y:S01]  /*3b30*/  LDS R0, [UR8+0x14] ;  /* 0x00001408ff007984 */ /* 0x002e620008000800 */
[----:B------:R-:W-:Y:S01]  /*3b40*/  ULOP3.LUT UR4, UR42, 0xffff, URZ, 0xc0, !UPT ;  /* 0x0000ffff2a047892 */ /* 0x000fe2000f8ec0ff */
[----:B------:R-:W-:Y:S01]  /*3b50*/  UMOV UR5, 0xffff ;  /* 0x0000ffff00057882 */ /* 0x000fe20000000000 */
[----:B------:R-:W-:Y:S02]  /*3b60*/  UMOV UR6, 0x1 ;  /* 0x0000000100067882 */ /* 0x000fe40000000000 */
[----:B------:R-:W-:-:S04]  /*3b70*/  USHF.R.U32.HI UR4, URZ, 0x5, UR4 ;  /* 0x00000005ff047899 */ /* 0x000fc80008011604 */
[----:B------:R-:W-:Y:S02]  /*3b80*/  USHF.L.U32 UR5, UR5, UR4, URZ ;  /* 0x0000000405057299 */ /* 0x000fe400080006ff */
[----:B------:R-:W-:-:S04]  /*3b90*/  USHF.L.U32 UR4, UR6, UR4, URZ ;  /* 0x0000000406047299 */ /* 0x000fc800080006ff */
[----:B-1----:R-:W-:-:S04]  /*3ba0*/  LOP3.LUT R0, R0, UR5, RZ, 0xc0, !PT ;  /* 0x0000000500007c12 */ /* 0x002fc8000f8ec0ff */
[----:B------:R-:W-:-:S13]  /*3bb0*/  ISETP.NE.AND P0, PT, R0, UR5, PT ;  /* 0x0000000500007c0c */ /* 0x000fda000bf05270 */
[----:B------:R-:W-:Y:S05]  /*3bc0*/  @P0 BRA `(.L_x_71) ;  /* 0x0000000000580947 */ /* 0x000fea0003800000 */
[----:B------:R-:W1:Y:S02]  /*3bd0*/  LDS R0, [UR8+0x18] ;  /* 0x00001808ff007984 */ /* 0x000e640008000800 */
[----:B-1----:R-:W-:-:S04]  /*3be0*/  LOP3.LUT R0, R0, UR4, RZ, 0xc0, !PT ;  /* 0x0000000400007c12 */ /* 0x002fc8000f8ec0ff */
[----:B------:R-:W-:-:S13]  /*3bf0*/  ISETP.NE.AND P0, PT, R0, UR4, PT ;  /* 0x0000000400007c0c */ /* 0x000fda000bf05270 */
[----:B------:R-:W-:Y:S05]  /*3c00*/  @P0 BRA `(.L_x_72) ;  /* 0x00000000003c0947 */ /* 0x000fea0003800000 */
[----:B------:R-:W1:Y:S01]  /*3c10*/  S2R R2, SR_LANEID ;  /* 0x0000000000027919 */ /* 0x000e620000000000 */
[----:B------:R-:W-:-:S06]  /*3c20*/  ULOP3.LUT UR5, URZ, UR5, URZ, 0x33, !UPT ;  /* 0x00000005ff057292 */ /* 0x000fcc000f8e33ff */
[----:B------:R-:W-:-:S04]  /*3c30*/  IMAD.U32 R0, RZ, RZ, UR5 ;  /* 0x00000005ff007e24 */ /* 0x000fc8000f8e00ff */
[----:B------:R2:W3:Y:S02]  /*3c40*/  REDUX UR7, R0 ;  /* 0x00000000000773c4 */ /* 0x0004e40000000000 */
[----:B------:R4:W-:Y:S01]  /*3c50*/  UTCATOMSWS.AND URZ, UR5 ;  /* 0x0000000500ff79e3 */ /* 0x0009e20008000000 */
[----:B--2---:R-:W-:Y:S01]  /*3c60*/  LOP3.LUT R0, RZ, UR4, RZ, 0x33, !PT ;  /* 0x00000004ff007c12 */ /* 0x004fe2000f8e33ff */
[----:B------:R-:W-:Y:S02]  /*3c70*/  VOTEU.ANY UR4, UPT, PT ;  /* 0x0000000000047886 */ /* 0x000fe400038e0100 */
[----:B------:R-:W-:Y:S02]  /*3c80*/  UFLO.U32 UR4, UR4 ;  /* 0x00000004000472bd */ /* 0x000fe400080e0000 */
[----:B------:R-:W2:Y:S04]  /*3c90*/  REDUX UR6, R0 ;  /* 0x00000000000673c4 */ /* 0x000ea80000000000 */
[----:B-1----:R-:W-:-:S02]  /*3ca0*/  ISETP.EQ.U32.AND P0, PT, R2, UR4, PT ;  /* 0x0000000402007c0c */ /* 0x002fc4000bf02070 */
[----:B---3--:R-:W-:-:S11]  /*3cb0*/  MOV R2, UR7 ;  /* 0x0000000700027c02 */ /* 0x008fd60008000f00 */
[----:B------:R4:W-:Y:S01]  /*3cc0*/  @P0 ATOMS.AND RZ, [UR8+0x14], R2 ;  /* 0x00001402ffff098c */ /* 0x0009e2000a800008 */
[----:B--2---:R-:W-:-:S05]  /*3cd0*/  IMAD.U32 R0, RZ, RZ, UR6 ;  /* 0x00000006ff007e24 */ /* 0x004fca000f8e00ff */
[----:B------:R4:W-:Y:S01]  /*3ce0*/  @P0 ATOMS.AND RZ, [UR8+0x18], R0 ;  /* 0x00001800ffff098c */ /* 0x0009e2000a800008 */
[----:B------:R-:W-:Y:S05]  /*3cf0*/  BRA `(.L_x_73) ;  /* 0x0000000000147947 */ /* 0x000fea0003800000 */
.L_x_72:
[----:B------:R-:W-:Y:S02]  /*3d00*/  MOV R2, 0x3d20 ;  /* 0x00003d2000027802 */ /* 0x000fe40000000f00 */
[----:B-----5:R-:W-:Y:S05]  /*3d10*/  CALL.REL.NOINC `($__internal_0_$__cuda_sm10x_tcgen05_guardrail_trap_col_being_dealloced_not_returned_by_alloc) ;  /* 0x00000058008c7944 */ /* 0x020fea0003c00000 */
[----:B------:R-:W-:Y:S05]  /*3d20*/  BRA `(.L_x_73) ;  /* 0x0000000000087947 */ /* 0x000fea0003800000 */
.L_x_71:
[----:B------:R-:W-:Y:S02]  /*3d30*/  MOV R2, 0x3d50 ;  /* 0x00003d5000027802 */ /* 0x000fe40000000f00 */
[----:B-----5:R-:W-:Y:S05]  /*3d40*/  CALL.REL.NOINC `($__internal_2_$__cuda_sm10x_tcgen05_guardrail_trap_unallocated_columns_being_dealloced) ;  /* 0x0000005800987944 */ /* 0x020fea0003c00000 */
.L_x_73:
[----:B------:R-:W-:Y:S01]  /*3d50*/  NOP ;  /* 0x0000000000007918 */ /* 0x000fe20000000000 */
[----:B----4-:R-:W-:Y:S05]  /*3d60*/  EXIT ;  /* 0x000000000000794d */ /* 0x010fea0003800000 */
.L_x_55:
[----:B------:R-:W-:-:S09]  /*3d70*/  UISETP.NE.OR UP0, UPT, UR14, 0x3, !UP3 ;  /* 0x000000030e00788c */ /* 0x000fd2000df05670 */
[----:B------:R-:W-:Y:S05]  /*3d80*/  BRA.U UP0, `(.L_x_74) ;  /* 0x0000000d00f47547 */ /* 0x000fea000b800000 */
[----:B------:R-:W1:Y:S01]  /*3d90*/  LDCU.64 UR4, c[0x0][0x888] ;  /* 0x00011100ff0477ac */ /* 0x000e620008000a00 */
[----:B------:R-:W2:Y:S01]  /*3da0*/  LDC.64 R12, c[0x0][0x348] ;  /* 0x0000d200ff0c7b82 */ /* 0x000ea20000000a00 */
[----:B------:R-:W-:Y:S02]  /*3db0*/  HFMA2 R9, -RZ, RZ, 0, 0 ;  /* 0x00000000ff097431 */ /* 0x000fe400000001ff */
[----:B------:R-:W-:Y:S01]  /*3dc0*/  IMAD.MOV.U32 R11, RZ, RZ, 0x1 ;  /* 0x00000001ff0b7424 */ /* 0x000fe200078e00ff */
[----:B------:R-:W3:Y:S01]  /*3dd0*/  LDCU UR44, c[0x0][0x370] ;  /* 0x00006e00ff2c77ac */ /* 0x000ee20008000800 */
[----:B------:R-:W-:Y:S01]  /*3de0*/  IMAD.MOV.U32 R10, RZ, RZ, RZ ;  /* 0x000000ffff0a7224 */ /* 0x000fe200078e00ff */
[----:B------:R-:W-:Y:S01]  /*3df0*/  MOV R8, 0x7000 ;  /* 0x0000700000087802 */ /* 0x000fe20000000f00 */
[----:B------:R-:W3:Y:S01]  /*3e00*/  LDCU.128 UR48, c[0x0][0xb10] ;  /* 0x00016200ff3077ac */ /* 0x000ee20008000c00 */
[----:B------:R-:W4:Y:S01]  /*3e10*/  LDCU UR37, c[0x0][0x374] ;  /* 0x00006e80ff2577ac */ /* 0x000f220008000800 */
[----:B------:R-:W4:Y:S01]  /*3e20*/  LDCU.64 UR42, c[0x0][0x890] ;  /* 0x00011200ff2a77ac */ /* 0x000f220008000a00 */
[----:B-1----:R-:W-:Y:S01]  /*3e30*/  UISETP.NE.U32.AND UP0, UPT, UR4, URZ, UPT ;  /* 0x000000ff0400728c */ /* 0x002fe2000bf05070 */
[----:B------:R-:W1:Y:S01]  /*3e40*/  LDCU UR29, c[0x0][0xb0c] ;  /* 0x00016180ff1d77ac */ /* 0x000e620008000800 */
[----:B------:R-:W2:Y:S01]  /*3e50*/  LDCU UR54, c[0x0][0xb20] ;  /* 0x00016400ff3677ac */ /* 0x000ea20008000800 */
[----:B------:R-:W2:Y:S01]  /*3e60*/  LDCU UR4, c[0x0][0xb30] ;  /* 0x00016600ff0477ac */ /* 0x000ea20008000800 */
[----:B---3--:R-:W-:-:S02]  /*3e70*/  UIMAD.WIDE.U32 UR8, UR44, UR48, URZ ;  /* 0x000000302c0872a5 */ /* 0x008fc4000f8e00ff */
[----:B----4-:R-:W-:Y:S02]  /*3e80*/  UIMAD.WIDE.U32 UR10, UR37, UR51, URZ ;  /* 0x00000033250a72a5 */ /* 0x010fe4000f8e00ff */
[----:B------:R-:W-:Y:S02]  /*3e90*/  USEL UR53, URZ, 0x1, UP6 ;  /* 0x00000001ff357887 */ /* 0x000fe4000b000000 */
[----:B------:R-:W-:Y:S02]  /*3ea0*/  UISETP.NE.U32.AND UP6, UPT, UR42, URZ, UPT ;  /* 0x000000ff2a00728c */ /* 0x000fe4000bfc5070 */
[----:B------:R-:W-:Y:S01]  /*3eb0*/  UISETP.NE.AND.EX UP5, UPT, UR5, URZ, UPT, UP0 ;  /* 0x000000ff0500728c */ /* 0x000fe2000bfa5300 */
[----:B------:R-:W-:Y:S01]  /*3ec0*/  UMOV UR6, 0x400 ;  /* 0x0000040000067882 */ /* 0x000fe20000000000 */
[----:B------:R-:W-:Y:S01]  /*3ed0*/  UISETP.NE.AND UP0, UPT, UR15, 0x1, UPT ;  /* 0x000000010f00788c */ /* 0x000fe2000bf05270 */
[----:B------:R-:W-:Y:S01]  /*3ee0*/  UMOV UR8, UR9 ;  /* 0x0000000900087c82 */ /* 0x000fe20008000000 */
[----:B------:R-:W-:Y:S01]  /*3ef0*/  UMOV UR47, UR11 ;  /* 0x0000000b002f7c82 */ /* 0x000fe20008000000 */
[----:B-1----:R-:W-:Y:S01]  /*3f00*/  UISETP.NE.AND UP0, UPT, UR29, 0x1, UPT ;  /* 0x000000011d00788c */ /* 0x002fe2000bf05270 */
[----:B------:R-:W-:Y:S01]  /*3f10*/  UMOV UR30, URZ ;  /* 0x000000ff001e7c82 */ /* 0x000fe20008000000 */
[----:B------:R-:W-:-:S02]  /*3f20*/  UPLOP3.LUT UP1, UPT, UPT, UPT, UPT, 0x40, 0x4 ;  /* 0x000000000004789c */ /* 0x000fc40003f2e870 */
[----:B------:R-:W-:Y:S01]  /*3f30*/  UISETP.GE.AND UP3, UPT, UR15, 0x1, UPT ;  /* 0x000000010f00788c */ /* 0x000fe2000bf66270 */
[----:B------:R-:W1:Y:S01]  /*3f40*/  LDCU.64 UR22, c[0x0][0xb28] ;  /* 0x00016500ff1677ac */ /* 0x000e620008000a00 */
[----:B------:R-:W-:Y:S02]  /*3f50*/  ULEA UR6, UR21, UR6, 0x18 ;  /* 0x0000000615067291 */ /* 0x000fe4000f8ec0ff */
[----:B------:R-:W-:Y:S02]  /*3f60*/  UISETP.NE.AND.EX UP6, UPT, UR43, URZ, UPT, UP6 ;  /* 0x000000ff2b00728c */ /* 0x000fe4000bfc5360 */
[----:B------:R-:W-:Y:S02]  /*3f70*/  USHF.R.U32.HI UR52, URZ, UR49, UR8 ;  /* 0x00000031ff347299 */ /* 0x000fe40008011608 */
[----:B--2---:R-:W-:Y:S02]  /*3f80*/  USHF.R.U32.HI UR47, URZ, UR54, UR47 ;  /* 0x00000036ff2f7299 */ /* 0x004fe4000801162f */
[----:B------:R-:W-:-:S02]  /*3f90*/  UISETP.NE.AND UP0, UPT, UR50, 0x1, UPT ;  /* 0x000000013200788c */ /* 0x000fc4000bf05270 */
[----:B------:R-:W-:-:S11]  /*3fa0*/  UISETP.NE.AND UP4, UPT, UR4, 0x1, UPT ;  /* 0x000000010400788c */ /* 0x000fd6000bf85270 */
.L_x_82:
[C---:B------:R-:W-:Y:S02]  /*3fb0*/  LEA R3, R10.reuse, UR6, 0x3 ;  /* 0x000000060a037c11 */ /* 0x040fe4000f8e18ff */
[----:B------:R-:W-:Y:S02]  /*3fc0*/  SHF.L.U32 R0, R9, 0x1f, RZ ;  /* 0x0000001f09007819 */ /* 0x000fe400000006ff */
[----:B------:R-:W-:Y:S02]  /*3fd0*/  LEA R4, R10, UR6, 0x4 ;  /* 0x000000060a047c11 */ /* 0x000fe4000f8e20ff */
[----:B--2---:R-:W2:Y:S02]  /*3fe0*/  SYNCS.PHASECHK.TRANS64.TRYWAIT P0, [R3+URZ+0x70], R0 ;  /* 0x00007000030075a7 */ /* 0x004ea400080011ff */
[----:B--2---:R-:W-:Y:S05]  /*3ff0*/  @!P0 BRA `(.L_x_75) ;  /* 0x00000054003c8947 */ /* 0x004fea0003800000 */
.L_x_142:
[----:B------:R-:W3:Y:S01]  /*4000*/  LDS.128 R4, [R4+0x100] ;  /* 0x0001000004047984 */ /* 0x000ee20000000c00 */
[----:B------:R-:W-:Y:S01]  /*4010*/  UISETP.GE.AND UP0, UPT, UR15, 0x1, UPT ;  /* 0x000000010f00788c */ /* 0x000fe2000bf06270 */
[----:B------:R-:W-:Y:S01]  /*4020*/  @!PT LDS RZ, [RZ] ;  /* 0x00000000fffff984 */ /* 0x000fe20000000800 */
[----:B------:R-:W-:Y:S01]  /*4030*/  @!PT LDS RZ, [RZ] ;  /* 0x00000000fffff984 */ /* 0x000fe20000000800 */
[----:B------:R-:W-:Y:S01]  /*4040*/  @!PT LDS RZ, [RZ] ;  /* 0x00000000fffff984 */ /* 0x000fe20000000800 */
[----:B------:R-:W-:Y:S01]  /*4050*/  @!PT LDS RZ, [RZ] ;  /* 0x00000000fffff984 */ /* 0x000fe20000000800 */
[----:B------:R4:W-:Y:S06]  /*4060*/  MEMBAR.ALL.CTA ;  /* 0x0000000000007992 */ /* 0x0009ec0000008000 */
[----:B----4-:R-:W4:Y:S01]  /*4070*/  FENCE.VIEW.ASYNC.S ;  /* 0x00000000000073c6 */ /* 0x010f220000000000 */
[----:B---3--:R-:W-:Y:S11]  /*4080*/  LOP3.LUT P0, RZ, R6, 0x1, RZ, 0xc0, !PT ;  /* 0x0000000106ff7812 */ /* 0x008ff6000780c0ff */
[----:B------:R-:W-:Y:S02]  /*4090*/  @!UPT UIADD3 URZ, UPT, UPT, URZ, URZ, URZ ;  /* 0x000000fffffff290 */ /* 0x000fe4000fffe0ff */
[----:B----4-:R-:W-:Y:S01]  /*40a0*/  VOTEU.ANY UP3, P0 ;  /* 0x0000000000ff7886 */ /* 0x010fe20000060100 */
[----:B------:R-:W-:Y:S11]  /*40b0*/  PLOP3.LUT P0, PT, PT, PT, UP3, 0x80, 0x8 ;  /* 0x000000000008781c */ /* 0x000ff60003f0f038 */
[----:B------:R-:W-:Y:S02]  /*40c0*/  @!UPT UIADD3 URZ, UPT, UPT, URZ, URZ, URZ ;  /* 0x000000fffffff290 */ /* 0x000fe4000fffe0ff */
[----:B--2---:R-:W-:Y:S02]  /*40d0*/  @P0 SHF.R.U32.HI R0, RZ, 0x10, R5 ;  /* 0x00000010ff000819 */ /* 0x004fe40000011605 */
[----:B------:R-:W-:Y:S02]  /*40e0*/  @P0 MOV R2, R4 ;  /* 0x0000000400020202 */ /* 0x000fe40000000f00 */
[----:B------:R-:W-:Y:S01]  /*40f0*/  @P0 R2UR UR4, R0 ;  /* 0x00000000000402ca */ /* 0x000fe200000e0000 */
[----:B------:R-:W-:Y:S01]  /*4100*/  VIADD R0, R3, 0x80 ;  /* 0x0000008003007836 */ /* 0x000fe20000000000 */
[----:B------:R-:W-:Y:S02]  /*4110*/  @P0 LOP3.LUT R4, R5, 0xffff, RZ, 0xc0, !PT ;  /* 0x0000ffff05040812 */ /* 0x000fe400078ec0ff */
[----:B------:R-:W-:Y:S02]  /*4120*/  @P0 R2UR UR7, R2 ;  /* 0x00000000020702ca */ /* 0x000fe400000e0000 */
[----:B------:R-:W-:Y:S02]  /*4130*/  PRMT R0, RZ, 0x654, R0 ;  /* 0x00000654ff007816 */ /* 0x000fe40000000000 */
[----:B------:R-:W-:Y:S02]  /*4140*/  @P0 R2UR UR5, R4 ;  /* 0x00000000040502ca */ /* 0x000fe400000e0000 */
[----:B------:R2:W-:Y:S03]  /*4150*/  SYNCS.ARRIVE.TRANS64.RED.A1T0 RZ, [R0+URZ], RZ ;  /* 0x000000ff00ff79a7 */ /* 0x0005e600081004ff */
[----:B------:R-:W-:Y:S04]  /*4160*/  @UP3 UMOV UR31, UR4 ;  /* 0x00000004001f3c82 */ /* 0x000fe80008000000 */
[----:B------:R-:W-:Y:S04]  /*4170*/  @UP3 UMOV UR14, UR7 ;  /* 0x00000007000e3c82 */ /* 0x000fe80008000000 */
[----:B------:R-:W-:Y:S01]  /*4180*/  @UP3 UMOV UR13, UR5 ;  /* 0x00000005000d3c82 */ /* 0x000fe20008000000 */
[----:B------:R-:W-:Y:S05]  /*4190*/  BRA.U !UP0, `(.L_x_76) ;  /* 0x0000000108c07547 */ /* 0x000fea000b800000 */
[----:B------:R-:W-:Y:S02]  /*41a0*/  UIMAD.WIDE.U32 UR10, UR13, UR51, URZ ;  /* 0x000000330d0a72a5 */ /* 0x000fe4000f8e00ff */
[----:B------:R-:W-:Y:S02]  /*41b0*/  UP2UR UR12, UPR, URZ, 0x4 ;  /* 0x00000004ff0c7883 */ /* 0x000fe40008000000 */
[----:B------:R-:W-:Y:S02]  /*41c0*/  UISETP.NE.AND UP2, UPT, UR50, 0x1, UPT ;  /* 0x000000013200788c */ /* 0x000fe4000bf45270 */
[----:B------:R-:W-:Y:S02]  /*41d0*/  UIMAD.WIDE.U32 UR16, UR14, UR48, URZ ;  /* 0x000000300e1072a5 */ /* 0x000fe4000f8e00ff */
[----:B------:R-:W-:Y:S02]  /*41e0*/  USEL UR4, UR37, UR47, !UP2 ;  /* 0x0000002f25047287 */ /* 0x000fe4000d000000 */
[----:B------:R-:W-:Y:S02]  /*41f0*/  UISETP.NE.AND UP0, UPT, UR29, 0x1, UPT ;  /* 0x000000011d00788c */ /* 0x000fe4000bf05270 */
[----:B------:R-:W-:Y:S02]  /*4200*/  UP2UR UR20, UPR, URZ, 0x2 ;  /* 0x00000002ff147883 */ /* 0x000fe40008000000 */
[----:B------:R-:W-:Y:S02]  /*4210*/  UISETP.NE.AND UP1, UPT, UR15, 0x1, UPT ;  /* 0x000000010f00788c */ /* 0x000fe4000bf25270 */
[----:B-1----:R-:W-:Y:S02]  /*4220*/  UIMAD.WIDE.U32 UR18, UR4, UR22, URZ ;  /* 0x00000016041272a5 */ /* 0x002fe4000f8e00ff */
[----:B------:R-:W-:Y:S01]  /*4230*/  USEL UR8, UR44, UR52, !UP0 ;  /* 0x000000342c087287 */ /* 0x000fe2000c000000 */
[----:B------:R-:W-:Y:S02]  /*4240*/  UMOV UR5, UR11 ;  /* 0x0000000b00057c82 */ /* 0x000fe40008000000 */
[----:B------:R-:W-:Y:S02]  /*4250*/  USHF.R.U32.HI UR7, URZ, UR54, UR5 ;  /* 0x00000036ff077299 */ /* 0x000fe40008011605 */
[----:B------:R-:W-:Y:S02]  /*4260*/  UIMAD.WIDE.U32 UR24, UR8, UR22, URZ ;  /* 0x00000016081872a5 */ /* 0x000fe4000f8e00ff */
[----:B------:R-:W-:Y:S02]  /*4270*/  USEL UR7, UR13, UR7, !UP2 ;  /* 0x000000070d077287 */ /* 0x000fe4000d000000 */
[----:B------:R-:W-:Y:S02]  /*4280*/  UISETP.NE.AND UP2, UPT, UR12, URZ, UPT ;  /* 0x000000ff0c00728c */ /* 0x000fe4000bf45270 */
[----:B------:R-:W-:Y:S01]  /*4290*/  UIMAD.WIDE.U32 UR10, UR7, UR22, URZ ;  /* 0x00000016070a72a5 */ /* 0x000fe2000f8e00ff */
[----:B------:R-:W-:Y:S02]  /*42a0*/  UMOV UR5, UR17 ;  /* 0x0000001100057c82 */ /* 0x000fe40008000000 */
[----:B------:R-:W-:Y:S03]  /*42b0*/  USHF.R.U32.HI UR9, URZ, UR49, UR5 ;  /* 0x00000031ff097299 */ /* 0x000fe60008011605 */
[----:B------:R-:W-:Y:S02]  /*42c0*/  UMOV UR5, UR19 ;  /* 0x0000001300057c82 */ /* 0x000fe40008000000 */
[----:B------:R-:W-:Y:S03]  /*42d0*/  @UP1 USHF.R.U32.HI UR4, URZ, UR23, UR5 ;  /* 0x00000017ff041299 */ /* 0x000fe60008011605 */
[----:B------:R-:W-:Y:S01]  /*42e0*/  UMOV UR5, UR25 ;  /* 0x0000001900057c82 */ /* 0x000fe20008000000 */
[----:B------:R-:W-:Y:S02]  /*42f0*/  UIMAD UR4, UR15, UR4, URZ ;  /* 0x000000040f0472a4 */ /* 0x000fe4000f8e02ff */
[----:B------:R-:W-:Y:S02]  /*4300*/  @UP1 USHF.R.U32.HI UR8, URZ, UR23, UR5 ;  /* 0x00000017ff081299 */ /* 0x000fe40008011605 */
[----:B------:R-:W-:Y:S02]  /*4310*/  USEL UR5, UR14, UR9, !UP0 ;  /* 0x000000090e057287 */ /* 0x000fe4000c000000 */
[----:B------:R-:W-:Y:S02]  /*4320*/  UIMAD UR9, UR15, UR8, URZ ;  /* 0x000000080f0972a4 */ /* 0x000fe4000f8e02ff */
[----:B------:R-:W-:Y:S03]  /*4330*/  UISETP.GE.AND UP0, UPT, UR7, UR4, UPT ;  /* 0x000000040700728c */ /* 0x000fe6000bf06270 */
[----:B------:R-:W-:Y:S01]  /*4340*/  UMOV UR4, UR11 ;  /* 0x0000000b00047c82 */ /* 0x000fe20008000000 */
[----:B------:R-:W-:Y:S02]  /*4350*/  UISETP.GE.OR UP0, UPT, UR5, UR9, UP0 ;  /* 0x000000090500728c */ /* 0x000fe40008706670 */
[----:B------:R-:W-:Y:S02]  /*4360*/  USHF.R.U32.HI UR4, URZ, UR23, UR4 ;  /* 0x00000017ff047299 */ /* 0x000fe40008011604 */
[----:B------:R-:W-:Y:S02]  /*4370*/  UIMAD.WIDE.U32 UR10, UR5, UR22, URZ ;  /* 0x00000016050a72a5 */ /* 0x000fe4000f8e00ff */
[----:B------:R-:W-:Y:S04]  /*4380*/  USEL UR12, UR7, UR4, !UP1 ;  /* 0x00000004070c7287 */ /* 0x000fe8000c800000 */
[----:B------:R-:W-:Y:S01]  /*4390*/  UIADD3 UR9, UPT, UPT, -UR12, URZ, URZ ;  /* 0x000000ff0c097290 */ /* 0x000fe2000fffe1ff */
[----:B------:R-:W-:Y:S02]  /*43a0*/  @!UP0 UMOV UR4, UR11 ;  /* 0x0000000b00048c82 */ /* 0x000fe40008000000 */
[----:B------:R-:W-:Y:S02]  /*43b0*/  @!UP0 USHF.R.U32.HI UR4, URZ, UR23, UR4 ;  /* 0x00000017ff048299 */ /* 0x000fe40008011604 */
[----:B------:R-:W-:Y:S02]  /*43c0*/  UIMAD UR9, UR15, UR9, UR7 ;  /* 0x000000090f0972a4 */ /* 0x000fe4000f8e0207 */
[----:B------:R-:W-:Y:S02]  /*43d0*/  @!UP0 USEL UR4, UR5, UR4, !UP1 ;  /* 0x0000000405048287 */ /* 0x000fe4000c800000 */
[----:B------:R-:W-:Y:S02]  /*43e0*/  UISETP.NE.AND UP1, UPT, UR20, URZ, UPT ;  /* 0x000000ff1400728c */ /* 0x000fe4000bf25270 */
[----:B------:R-:W-:Y:S02]  /*43f0*/  @!UP0 UIMAD UR8, UR8, UR9, UR4 ;  /* 0x00000009080882a4 */ /* 0x000fe4000f8e0204 */
[----:B------:R-:W-:Y:S02]  /*4400*/  @!UP0 UIADD3 UR10, UPT, UPT, UR12, -UR4, URZ ;  /* 0x800000040c0a8290 */ /* 0x000fe4000fffe0ff */
[----:B------:R-:W-:Y:S02]  /*4410*/  UIADD3 UR9, UPT, UPT, -UR7, URZ, URZ ;  /* 0x000000ff07097290 */ /* 0x000fe4000fffe1ff */
[----:B------:R-:W-:Y:S02]  /*4420*/  UIADD3 UR4, UPT, UPT, -UR5, URZ, URZ ;  /* 0x000000ff05047290 */ /* 0x000fe4000fffe1ff */
[----:B------:R-:W-:Y:S03]  /*4430*/  @!UP0 UIMAD UR7, UR10, UR15, UR5 ;  /* 0x0000000f0a0782a4 */ /* 0x000fe6000f8e0205 */
[----:B------:R-:W-:Y:S01]  /*4440*/  @!UP0 UMOV UR5, UR8 ;  /* 0x0000000800058c82 */ /* 0x000fe20008000000 */
[----:B------:R-:W-:Y:S02]  /*4450*/  UIMAD UR8, UR29, UR4, UR14 ;  /* 0x000000041d0872a4 */ /* 0x000fe4000f8e020e */
[----:B------:R-:W-:Y:S02]  /*4460*/  UIMAD UR4, UR50, UR9, UR13 ;  /* 0x00000009320472a4 */ /* 0x000fe4000f8e020d */
[----:B------:R-:W-:Y:S02]  /*4470*/  UIMAD UR14, UR5, UR29, UR8 ;  /* 0x0000001d050e72a4 */ /* 0x000fe4000f8e0208 */
[----:B------:R-:W-:Y:S11]  /*4480*/  UIMAD UR13, UR7, UR50, UR4 ;  /* 0x00000032070d72a4 */ /* 0x000ff6000f8e0204 */
[----:B------:R-:W-:Y:S01]  /*4490*/  @!UPT UIADD3 URZ, UPT, UPT, URZ, URZ, URZ ;  /* 0x000000fffffff290 */ /* 0x000fe2000fffe0ff */
.L_x_76:
[----:B------:R-:W3:Y:S01]  /*44a0*/  @!UP4 LDCU.128 UR16, c[0x0][0xb10] ;  /* 0x00016200ff10c7ac */ /* 0x000ee20008000c00 */
[----:B------:R-:W-:Y:S04]  /*44b0*/  ISETP.NE.U32.AND P0, PT, RZ, UR42, PT ;  /* 0x0000002aff007c0c */ /* 0x000fe8000bf05070 */
[----:B------:R-:W-:Y:S01]  /*44c0*/  ISETP.NE.AND.EX P0, PT, RZ, UR43, PT, P0 ;  /* 0x0000002bff007c0c */ /* 0x000fe2000bf05300 */
[----:B------:R-:W4:Y:S01]  /*44d0*/  @!UP4 LDCU UR5, c[0x0][0xb0c] ;  /* 0x00016180ff05c7ac */ /* 0x000f220008000800 */
[----:B---3--:R-:W-:Y:S02]  /*44e0*/  UIMAD.WIDE.U32 UR8, UR14, UR16, URZ ;  /* 0x000000100e0872a5 */ /* 0x008fe4000f8e00ff */
[----:B------:R-:W-:Y:S05]  /*44f0*/  UIMAD.WIDE.U32 UR10, UR13, UR19, URZ ;  /* 0x000000130d0a72a5 */ /* 0x000fea000f8e00ff */
[----:B------:R-:W-:Y:S01]  /*4500*/  @!UP4 UMOV UR4, UR9 ;  /* 0x000000090004cc82 */ /* 0x000fe20008000000 */
[----:B----4-:R-:W-:Y:S02]  /*4510*/  @!UP4 UISETP.NE.AND UP0, UPT, UR5, 0x1, UPT ;  /* 0x000000010500c88c */ /* 0x010fe4000bf05270 */
[----:B------:R-:W-:Y:S01]  /*4520*/  @!UP4 USHF.R.U32.HI UR4, URZ, UR17, UR4 ;  /* 0x00000011ff04c299 */ /* 0x000fe20008011604 */
[----:B------:R-:W-:Y:S03]  /*4530*/  @!UP4 UMOV UR7, UR11 ;  /* 0x0000000b0007cc82 */ /* 0x000fe60008000000 */
[----:B------:R-:W-:Y:S02]  /*4540*/  @!UP4 USEL UR8, UR14, UR4, !UP0 ;  /* 0x000000040e08c287 */ /* 0x000fe4000c000000 */
[----:B------:R-:W-:Y:S05]  /*4550*/  @!UP4 UISETP.NE.AND UP0, UPT, UR18, 0x1, UPT ;  /* 0x000000011200c88c */ /* 0x000fea000bf05270 */
[----:B------:R-:W3:Y:S02]  /*4560*/  @!UP4 LDCU UR4, c[0x0][0xb20] ;  /* 0x00016400ff04c7ac */ /* 0x000ee40008000800 */
[----:B---3--:R-:W-:Y:S04]  /*4570*/  @!UP4 USHF.R.U32.HI UR7, URZ, UR4, UR7 ;  /* 0x00000004ff07c299 */ /* 0x008fe80008011607 */
[----:B------:R-:W-:Y:S04]  /*4580*/  @!UP4 USEL UR7, UR13, UR7, !UP0 ;  /* 0x000000070d07c287 */ /* 0x000fe8000c000000 */
[----:B------:R-:W-:Y:S02]  /*4590*/  @!UP4 UIADD3 UR4, UPT, UPT, -UR8, UR7, URZ ;  /* 0x000000070804c290 */ /* 0x000fe4000fffe1ff */
[----:B------:R-:W-:Y:S02]  /*45a0*/  @!UP4 UIADD3 UR7, UPT, UPT, UR8, -UR7, URZ ;  /* 0x800000070807c290 */ /* 0x000fe4000fffe0ff */
[----:B------:R-:W-:Y:S02]  /*45b0*/  @!UP4 UIMAD UR14, UR4, UR5, UR14 ;  /* 0x00000005040ec2a4 */ /* 0x000fe4000f8e020e */
[----:B------:R-:W-:Y:S01]  /*45c0*/  @!UP4 UIMAD UR13, UR7, UR18, UR13 ;  /* 0x00000012070dc2a4 */ /* 0x000fe2000f8e020d */
[----:B------:R-:W-:Y:S11]  /*45d0*/  BRA.U UP1, `(.L_x_77) ;  /* 0x0000000101107547 */ /* 0x000ff6000b800000 */
[----:B------:R-:W-:Y:S04]  /*45e0*/  MOV R2, UR53 ;  /* 0x0000003500027c02 */ /* 0x000fe80008000f00 */
[----:B------:R-:W-:Y:S04]  /*45f0*/  SHF.L.U32 R2, R2, 0x1f, RZ ;  /* 0x0000001f02027819 */ /* 0x000fe800000006ff */
[----:B------:R-:W3:Y:S02]  /*4600*/  SYNCS.PHASECHK.TRANS64.TRYWAIT P1, [UR6+0x68], R2 ;  /* 0x00006802ff0075a7 */ /* 0x000ee40008021106 */
[----:B---3--:R-:W-:Y:S05]  /*4610*/  @!P1 BRA `(.L_x_78) ;  /* 0x0000004c00c89947 */ /* 0x008fea0003800000 */
.L_x_77:
[----:B------:R-:W-:Y:S05]  /*4620*/  BRA.U !UP6, `(.L_x_79) ;  /* 0x000000010e387547 */ /* 0x000fea000b800000 */
[----:B------:R-:W-:Y:S01]  /*4630*/  UPLOP3.LUT UP2, UPT, UPT, UPT, UP5, 0x80, 0x8 ;  /* 0x000000000008789c */ /* 0x000fe20003f4f050 */
[----:B--2---:R-:W-:Y:S01]  /*4640*/  HFMA2 R0, -RZ, RZ, 0, 5.9604644775390625e-08 ;  /* 0x00000001ff007431 */ /* 0x004fe200000001ff */
[----:B------:R-:W2:Y:S01]  /*4650*/  LDCU.64 UR8, c[0x0][0x358] ;  /* 0x00006b00ff0877ac */ /* 0x000ea20008000a00 */
[----:B------:R-:W-:Y:S03]  /*4660*/  IMAD.MOV.U32 R234, RZ, RZ, 0x1 ;  /* 0x00000001ffea7424 */ /* 0x000fe600078e00ff */
[----:B------:R-:W-:Y:S05]  /*4670*/  PLOP3.LUT P1, PT, PT, PT, UP2, 0x80, 0x8 ;  /* 0x000000000008781c */ /* 0x000fea0003f2f028 */
[----:B------:R-:W3:Y:S01]  /*4680*/  @UP2 LDCU.64 UR4, c[0x0][0x888] ;  /* 0x00011100ff0427ac */ /* 0x000ee20008000a00 */
[----:B------:R-:W-:Y:S07]  /*4690*/  @UP2 UIMAD UR7, UR36, UR42, URZ ;  /* 0x0000002a240722a4 */ /* 0x000fee000f8e02ff */
[----:B------:R-:W-:Y:S01]  /*46a0*/  @!P1 PRMT R234, R0, 0x7610, R234 ;  /* 0x0000761000ea9816 */ /* 0x000fe200000000ea */
[----:B---3--:R-:W-:Y:S06]  /*46b0*/  @UP2 UIMAD.WIDE UR4, UR7, 0x4, UR4 ;  /* 0x00000004070428a5 */ /* 0x008fec000f8e0204 */
[----:B------:R-:W-:Y:S01]  /*46c0*/  IMAD.U32 R2, RZ, RZ, UR4 ;  /* 0x00000004ff027e24 */ /* 0x000fe2000f8e00ff */
[----:B------:R-:W-:Y:S04]  /*46d0*/  MOV R3, UR5 ;  /* 0x0000000500037c02 */ /* 0x000fe80008000f00 */
[----:B------:R-:W3:Y:S01]  /*46e0*/  @!UP2 LDCU UR4, c[0x0][0x880] ;  /* 0x00011000ff04a7ac */ /* 0x000ee20008000800 */
[----:B--2--5:R4:W5:Y:S02]  /*46f0*/  @P1 LDG.E R123, desc[UR8][R2.64] ;  /* 0x00000008027b1981 */ /* 0x024964000c1e1900 */
[----:B---34-:R-:W-:Y:S07]  /*4700*/  @!P1 IMAD.U32 R123, RZ, RZ, UR4 ;  /* 0x00000004ff7b9e24 */ /* 0x018fee000f8e00ff */
.L_x_79:
[----:B-----5:R-:W-:Y:S01]  /*4710*/  @!P0 FSETP.EQ.AND P1, PT, R123, RZ, PT ;  /* 0x000000ff7b00820b */ /* 0x020fe20003f22000 */
[----:B------:R-:W-:Y:S01]  /*4720*/  @!UPT UIADD3 URZ, UPT, UPT, URZ, URZ, URZ ;  /* 0x000000fffffff290 */ /* 0x000fe2000fffe0ff */
[----:B------:R-:W-:Y:S11]  /*4730*/  @!P0 BRA `(.L_x_80) ;  /* 0x0000000000148947 */ /* 0x000ff60003800000 */
[----:B------:R-:W-:Y:S02]  /*4740*/  LOP3.LUT P0, RZ, R234, 0xff, RZ, 0xc0, !PT ;  /* 0x000000ffeaff7812 */ /* 0x000fe4000780c0ff */
[----:B------:R-:W-:Y:S04]  /*4750*/  PLOP3.LUT P1, PT, PT, PT, UP2, 0x80, 0x8 ;  /* 0x000000000008781c */ /* 0x000fe80003f2f028 */
[----:B------:R-:W-:Y:S07]  /*4760*/  PLOP3.LUT P1, PT, P1, PT, PT, 0x8, 0x80 ;  /* 0x000000000080781c */ /* 0x000fee0000f2e170 */
[----:B------:R-:W-:Y:S11]  /*4770*/  @P0 FSETP.EQ.AND P1, PT, R123, RZ, PT ;  /* 0x000000ff7b00020b */ /* 0x000ff60003f22000 */
[----:B------:R-:W-:Y:S02]  /*4780*/  @!UPT UIADD3 URZ, UPT, UPT, URZ, URZ, URZ ;  /* 0x000000fffffff290 */ /* 0x000fe4000fffe0ff */
.L_x_80:
[----:B------:R-:W-:Y:S01]  /*4790*/  ULEA UR7, UR30, UR6, 0x3 ;  /* 0x000000061e077291 */ /* 0x000fe2000f8e18ff */
[----:B--2---:R-:W-:Y:S02]  /*47a0*/  SHF.L.U32 R0, R11, 0x1f, RZ ;  /* 0x0000001f0b007819 */ /* 0x004fe400000006ff */
[----:B------:R-:W-:Y:S01]  /*47b0*/  ELECT P0, URZ, PT ;  /* 0x0000000000ff782f */ /* 0x000fe20003800000 */
[----:B------:R-:W-:Y:S05]  /*47c0*/  VIADD R10, R10, 0x1 ;  /* 0x000000010a0a7836 */ /* 0x000fea0000000000 */
[----:B------:R-:W2:Y:S02]  /*47d0*/  SYNCS.PHASECHK.TRANS64.TRYWAIT P2, [UR7+0x50], R0 ;  /* 0x00005000ff0075a7 */ /* 0x000ea40008041107 */
[----:B--2---:R-:W-:Y:S05]  /*47e0*/  @!P2 BRA `(.L_x_81) ;  /* 0x0000004c006ca947 */ /* 0x004fea0003800000 */
.L_x_145:
[----:B------:R-:W-:Y:S01]  /*47f0*/  UIADD3 UR33, UPT, UPT, UR7, 0x40, URZ ;  /* 0x0000004007217890 */ /* 0x000fe2000fffe0ff */
[----:B------:R-:W-:Y:S01]  /*4800*/  PLOP3.LUT P0, PT, P1, P0, PT, 0xf2, 0x2f ;  /* 0x00000000002f781c */ /* 0x000fe20000f01e72 */
[----:B------:R-:W-:Y:S01]  /*4810*/  UMOV UR40, 0x0 ;  /* 0x0000000000287882 */ /* 0x000fe20000000000 */
[----:B------:R-:W-:Y:S01]  /*4820*/  UMOV UR41, 0x10000000 ;  /* 0x1000000000297882 */ /* 0x000fe20000000000 */
[----:B------:R-:W-:Y:S01]  /*4830*/  UMOV UR12, UR36 ;  /* 0x00000024000c7c82 */ /* 0x000fe20008000000 */
[----:B------:R-:W-:Y:S01]  /*4840*/  UMOV UR20, UR36 ;  /* 0x0000002400147c82 */ /* 0x000fe20008000000 */
[----:B------:R-:W-:Y:S01]  /*4850*/  UMOV UR28, UR36 ;  /* 0x00000024001c7c82 */ /* 0x000fe20008000000 */
[----:B------:R-:W-:Y:S01]  /*4860*/  UMOV UR9, UR33 ;  /* 0x0000002100097c82 */ /* 0x000fe20008000000 */
[----:B------:R-:W-:Y:S01]  /*4870*/  UMOV UR17, UR33 ;  /* 0x0000002100117c82 */ /* 0x000fe20008000000 */
[----:B------:R-:W-:Y:S05]  /*4880*/  UMOV UR25, UR33 ;  /* 0x0000002100197c82 */ /* 0x000fea0008000000 */
[----:B--2---:R-:W-:Y:S01]  /*4890*/  @!P0 IADD3 R2, P1, PT, R12, 0x580, RZ ;  /* 0x000005800c028810 */ /* 0x004fe20007f3e0ff */
[----:B------:R-:W-:Y:S01]  /*48a0*/  VOTEU.ALL UP1, P0 ;  /* 0x0000000000ff7886 */ /* 0x000fe20000020000 */
[----:B------:R-:W-:Y:S02]  /*48b0*/  VOTEU.ALL UP0, P0 ;  /* 0x0000000000ff7886 */ /* 0x000fe40000000000 */
[----:B------:R-:W-:Y:S01]  /*48c0*/  @!P0 R2UR UR5, R2 ;  /* 0x00000000020582ca */ /* 0x000fe200000e0000 */
[----:B------:R-:W-:Y:S01]  /*48d0*/  @!P0 IMAD.X R0, RZ, RZ, R13, P1 ;  /* 0x000000ffff008224 */ /* 0x000fe200008e060d */
[----:B------:R-:W-:Y:S01]  /*48e0*/  ISETP.NE.AND P1, PT, R10, 0x2, PT ;  /* 0x000000020a00780c */ /* 0x000fe20003f25270 */
[----:B------:R-:W-:Y:S02]  /*48f0*/  @!UP0 USHF.L.U32 UR35, UR45, 0x6, URZ ;  /* 0x000000062d238899 */ /* 0x000fe400080006ff */
[----:B------:R-:W-:Y:S01]  /*4900*/  @!UP0 UIMAD UR34, UR46, 0xe0, URZ ;  /* 0x000000e02e2288a4 */ /* 0x000fe2000f8e02ff */
[----:B------:R-:W-:Y:S01]  /*4910*/  @!P0 R2UR UR4, R0 ;  /* 0x00000000000482ca */ /* 0x000fe200000e0000 */
[----:B------:R-:W-:Y:S01]  /*4920*/  UIADD3 UR46, UPT, UPT, UR13, UR56, URZ ;  /* 0x000000380d2e7290 */ /* 0x000fe2000fffe0ff */
[----:B------:R-:W-:Y:S01]  /*4930*/  SEL R0, RZ, 0x1, P1 ;  /* 0x00000001ff007807 */ /* 0x000fe20000800000 */
[----:B------:R-:W-:Y:S01]  /*4940*/  @!UP0 UIADD3 UR10, UPT, UPT, UR34, 0x20, URZ ;  /* 0x00000020220a8890 */ /* 0x000fe2000fffe0ff */
[----:B------:R-:W-:Y:S01]  /*4950*/  SEL R10, R10, RZ, P1 ;  /* 0x000000ff0a0a7207 */ /* 0x000fe20000800000 */
[----:B------:R-:W-:Y:S01]  /*4960*/  UMOV UR11, UR35 ;  /* 0x00000023000b7c82 */ /* 0x000fe20008000000 */
[----:B------:R-:W-:Y:S01]  /*4970*/  @!UP0 UIADD3 UR18, UPT, UPT, UR34, 0x40, URZ ;  /* 0x0000004022128890 */ /* 0x000fe2000fffe0ff */
[----:B------:R-:W-:Y:S01]  /*4980*/  IMAD.U32 R2, RZ, RZ, UR5 ;  /* 0x00000005ff027e24 */ /* 0x000fe2000f8e00ff */
[----:B------:R-:W-:Y:S01]  /*4990*/  UMOV UR19, UR35 ;  /* 0x0000002300137c82 */ /* 0x000fe20008000000 */
[----:B------:R-:W-:Y:S01]  /*49a0*/  @!UP0 UIADD3 UR26, UPT, UPT, UR34, 0x60, URZ ;  /* 0x00000060221a8890 */ /* 0x000fe2000fffe0ff */
[----:B------:R-:W-:Y:S01]  /*49b0*/  LOP3.LUT R9, R9, R0, RZ, 0x3c, !PT ;  /* 0x0000000009097212 */ /* 0x000fe200078e3cff */
[----:B------:R-:W-:Y:S01]  /*49c0*/  UMOV UR27, UR35 ;  /* 0x00000023001b7c82 */ /* 0x000fe20008000000 */
[----:B------:R-:W-:Y:S01]  /*49d0*/  @!P0 R2UR UR38, R2 ;  /* 0x00000000022682ca */ /* 0x000fe200000e0000 */
[----:B------:R-:W-:Y:S01]  /*49e0*/  IMAD.U32 R3, RZ, RZ, UR4 ;  /* 0x00000004ff037e24 */ /* 0x000fe2000f8e00ff */
[----:B------:R-:W-:Y:S02]  /*49f0*/  @!UP0 UIMAD UR4, UR30, 0x7000, UR6 ;  /* 0x000070001e0488a4 */ /* 0x000fe4000f8e0206 */
[----:B------:R-:W-:Y:S02]  /*4a00*/  UIADD3 UR45, UPT, UPT, UR14, UR57, URZ ;  /* 0x000000390e2d7290 */ /* 0x000fe4000fffe0ff */
[----:B------:R-:W-:Y:S01]  /*4a10*/  @!P0 R2UR UR39, R3 ;  /* 0x00000000032782ca */ /* 0x000fe200000e0000 */
[----:B------:R-:W-:Y:S02]  /*4a20*/  @!UP0 UIADD3 UR32, UPT, UPT, UR4, 0x200, URZ ;  /* 0x0000020004208890 */ /* 0x000fe4000fffe0ff */
[----:B------:R-:W-:Y:S02]  /*4a30*/  @!UP0 UIADD3 UR8, UPT, UPT, UR4, 0x1200, URZ ;  /* 0x0000120004088890 */ /* 0x000fe4000fffe0ff */
[----:B------:R-:W-:Y:S02]  /*4a40*/  @!UP0 UIADD3 UR16, UPT, UPT, UR4, 0x2200, URZ ;  /* 0x0000220004108890 */ /* 0x000fe4000fffe0ff */
[----:B------:R-:W-:Y:S06]  /*4a50*/  @!UP0 UIADD3 UR24, UPT, UPT, UR4, 0x3200, URZ ;  /* 0x0000320004188890 */ /* 0x000fec000fffe0ff */
[----:B------:R2:W-:Y:S01]  /*4a60*/  @!UP1 UTMALDG.3D [UR32], [UR38], desc[UR40] ;  /* 0x00002820260095b4 */ /* 0x0005e20008011000 */
[----:B------:R-:W-:Y:S05]  /*4a70*/  VOTEU.ALL UP1, P0 ;  /* 0x0000000000ff7886 */ /* 0x000fea0000020000 */
[----:B------:R3:W-:Y:S01]  /*4a80*/  @!UP1 UTMALDG.3D [UR8], [UR38], desc[UR40] ;  /* 0x00002808260095b4 */ /* 0x0007e20008011000 */
[----:B------:R-:W-:Y:S05]  /*4a90*/  VOTEU.ALL UP1, P0 ;  /* 0x0000000000ff7886 */ /* 0x000fea0000020000 */
[----:B------:R4:W-:Y:S01]  /*4aa0*/  @!UP1 UTMALDG.3D [UR16], [UR38], desc[UR40] ;  /* 0x00002810260095b4 */ /* 0x0009e20008011000 */
[----:B------:R-:W-:Y:S05]  /*4ab0*/  VOTEU.ALL UP1, P0 ;  /* 0x0000000000ff7886 */ /* 0x000fea0000020000 */
[----:B------:R-:W-:Y:S01]  /*4ac0*/  @!UP1 UTMALDG.3D [UR24], [UR38], desc[UR40] ;  /* 0x00002818260095b4 */ /* 0x000fe20008011000 */
[----:B------:R-:W-:Y:S01]  /*4ad0*/  VOTEU.ALL UP1, P0 ;  /* 0x0000000000ff7886 */ /* 0x000fe20000020000 */
[----:B--2---:R-:W-:Y:S01]  /*4ae0*/  UMOV UR36, UR31 ;  /* 0x0000001f00247c82 */ /* 0x004fe20008000000 */
[----:B---3--:R-:W-:Y:S02]  /*4af0*/  @!UP0 UIADD3 UR10, UPT, UPT, UR34, 0x80, URZ ;  /* 0x00000080220a8890 */ /* 0x008fe4000fffe0ff */
[----:B------:R-:W-:Y:S02]  /*4b00*/  @!UP0 UIADD3 UR8, UPT, UPT, UR4, 0x4200, URZ ;  /* 0x0000420004088890 */ /* 0x000fe4000fffe0ff */
[----:B----4-:R-:W-:Y:S02]  /*4b10*/  @!UP0 UIADD3 UR18, UPT, UPT, UR34, 0xa0, URZ ;  /* 0x000000a022128890 */ /* 0x010fe4000fffe0ff */
[----:B------:R-:W-:Y:S05]  /*4b20*/  @!UP0 UIADD3 UR16, UPT, UPT, UR4, 0x5200, URZ ;  /* 0x0000520004108890 */ /* 0x000fea000fffe0ff */
[----:B------:R2:W-:Y:S01]  /*4b30*/  @!UP1 UTMALDG.3D [UR8], [UR38], desc[UR40] ;  /* 0x00002808260095b4 */ /* 0x0005e20008011000 */
[----:B------:R-:W-:Y:S02]  /*4b40*/  UPLOP3.LUT UP1, UPT, UPT, UPT, UPT, 0x80, 0x8 ;  /* 0x000000000008789c */ /* 0x000fe40003f2f070 */
[----:B--2---:R-:W-:Y:S02]  /*4b50*/  @!UP0 UIADD3 UR10, UPT, UPT, UR34, 0xc0, URZ ;  /* 0x000000c0220a8890 */ /* 0x004fe4000fffe0ff */
[----:B------:R-:W-:Y:S01]  /*4b60*/  @!UP0 UIADD3 UR8, UPT, UPT, UR4, 0x6200, URZ ;  /* 0x0000620004088890 */ /* 0x000fe2000fffe0ff */
[----:B------:R-:W-:Y:S01]  /*4b70*/  VOTEU.ALL UP0, P0 ;  /* 0x0000000000ff7886 */ /* 0x000fe20000000000 */
[----:B------:R-:W-:Y:S04]  /*4b80*/  UIADD3 UR4, UPT, UPT, UR30, 0x1, URZ ;  /* 0x000000011e047890 */ /* 0x000fe8000fffe0ff */
[----:B------:R2:W-:Y:S01]  /*4b90*/  @!UP0 UTMALDG.3D [UR16], [UR38], desc[UR40] ;  /* 0x00002810260085b4 */ /* 0x0005e20008011000 */
[----:B------:R-:W-:Y:S04]  /*4ba0*/  UISETP.NE.AND UP0, UPT, UR4, 0x2, UPT ;  /* 0x000000020400788c */ /* 0x000fe8000bf05270 */
[----:B------:R-:W-:Y:S02]  /*4bb0*/  USEL UR5, URZ, 0x1, UP0 ;  /* 0x00000001ff057887 */ /* 0x000fe40008000000 */
[----:B------:R-:W-:Y:S02]  /*4bc0*/  USEL UR30, UR4, URZ, UP0 ;  /* 0x000000ff041e7287 */ /* 0x000fe40008000000 */
[----:B------:R-:W-:Y:S01]  /*4bd0*/  VOTEU.ALL UP0, P0 ;  /* 0x0000000000ff7886 */ /* 0x000fe20000000000 */
[----:B------:R-:W-:Y:S01]  /*4be0*/  UPRMT UR4, UR21, 0x654, UR33 ;  /* 0x0000065415047896 */ /* 0x000fe20008000021 */
[----:B------:R-:W-:Y:S03]  /*4bf0*/  LOP3.LUT R11, R11, UR5, RZ, 0x3c, !PT ;  /* 0x000000050b0b7c12 */ /* 0x000fe6000f8e3cff */
[----:B------:R2:W-:Y:S01]  /*4c00*/  @!UP0 UTMALDG.3D [UR8], [UR38], desc[UR40] ;  /* 0x00002808260085b4 */ /* 0x0005e20008011000 */
[----:B------:R2:W-:Y:S04]  /*4c10*/  @!P0 SYNCS.ARRIVE.TRANS64.RED.A0TR RZ, [UR7+0x40], R8 ;  /* 0x00004008ffff89a7 */ /* 0x0005e80008300407 */
[----:B------:R-:W-:Y:S01]  /*4c20*/  SYNCS.ARRIVE.TRANS64.RED.A1T0 RZ, [UR4], RZ ;  /* 0x000000ffffff79a7 */ /* 0x000fe20008100404 */
[----:B------:R-:W-:Y:S05]  /*4c30*/  BRA.U UP3, `(.L_x_82) ;  /* 0xfffffff103dc7547 */ /* 0x000fea000b83ffff */
[----:B------:R-:W-:Y:S01]  /*4c40*/  UIADD3 UR6, UPT, UPT, UR6, 0x50, URZ ;  /* 0x0000005006067890 */ /* 0x000fe2000fffe0ff */
[----:B------:R-:W-:-:S03]  /*4c50*/  SHF.L.U32 R2, R11, 0x1f, RZ ;  /* 0x0000001f0b027819 */ /* 0x000fc600000006ff */
[----:B------:R-:W-:-:S09]  /*4c60*/  ULEA UR4, UR30, UR6, 0x3 ;  /* 0x000000061e047291 */ /* 0x000fd2000f8e18ff */
[----:B------:R-:W3:Y:S02]  /*4c70*/  SYNCS.PHASECHK.TRANS64.TRYWAIT P0, [UR4], R2 ;  /* 0x00000002ff0075a7 */ /* 0x000ee40008001104 */
[----:B---3--:R-:W-:Y:S05]  /*4c80*/  @!P0 BRA `(.L_x_83) ;  /* 0x00000048005c8947 */ /* 0x008fea0003800000 */
.L_x_147:
[----:B------:R-:W-:-:S04]  /*4c90*/  UIADD3 UR4, UPT, UPT, UR30, 0x1, URZ ;  /* 0x000000011e047890 */ /* 0x000fc8000fffe0ff */
[----:B------:R-:W-:-:S04]  /*4ca0*/  UISETP.NE.AND UP0, UPT, UR4, 0x2, UPT ;  /* 0x000000020400788c */ /* 0x000fc8000bf05270 */
[----:B------:R-:W-:Y:S02]  /*4cb0*/  USEL UR5, URZ, 0x1, UP0 ;  /* 0x00000001ff057887 */ /* 0x000fe40008000000 */
[----:B------:R-:W-:-:S04]  /*4cc0*/  USEL UR4, UR4, URZ, UP0 ;  /* 0x000000ff04047287 */ /* 0x000fc80008000000 */
[----:B------:R-:W-:Y:S01]  /*4cd0*/  ULEA UR4, UR4, UR6, 0x3 ;  /* 0x0000000604047291 */ /* 0x000fe2000f8e18ff */
[----:B---3--:R-:W-:-:S04]  /*4ce0*/  LOP3.LUT R2, R11, UR5, RZ, 0x3c, !PT ;  /* 0x000000050b027c12 */ /* 0x008fc8000f8e3cff */
[----:B------:R-:W-:Y:S01]  /*4cf0*/  SHF.L.U32 R2, R2, 0x1f, RZ ;  /* 0x0000001f02027819 */ /* 0x000fe200000006ff */
[----:B------:R-:W-:-:S07]  /*4d00*/  IMAD.U32 R0, RZ, RZ, UR4 ;  /* 0x00000004ff007e24 */ /* 0x000fce000f8e00ff */
.L_x_84:
[----:B---3--:R3:W4:Y:S02]  /*4d10*/  SYNCS.PHASECHK.TRANS64.TRYWAIT P0, [R0+URZ], R2 ;  /* 0x00000002000075a7 */ /* 0x00872400080011ff */
[----:B----4-:R-:W-:Y:S05]  /*4d20*/  @!P0 NANOSLEEP.SYNCS 0x989680 ;  /* 0x009896800000895d */ /* 0x010fea0003900000 */
[----:B------:R-:W4:Y:S02]  /*4d30*/  @!P0 SYNCS.PHASECHK.TRANS64 P0, [R0+URZ], R2 ;  /* 0x00000002000085a7 */ /* 0x000f2400080010ff */
[----:B-12-4-:R-:W-:Y:S05]  /*4d40*/  @P0 EXIT ;  /* 0x000000000000094d */ /* 0x016fea0003800000 */
[----:B------:R-:W-:Y:S05]  /*4d50*/  BRA `(.L_x_84) ;  /* 0xfffffffc00ec7947 */ /* 0x000fea000383ffff */
.L_x_74:
[----:B------:R-:W-:-:S06]  /*4d60*/  UISETP.GE.AND UP0, UPT, UR14, 0x4, UPT ;  /* 0x000000040e00788c */ /* 0x000fcc000bf06270 */
[----:B------:R-:W-:-:S13]  /*4d70*/  PLOP3.LUT P0, PT, PT, PT, UP0, 0x80, 0x8 ;  /* 0x000000000008781c */ /* 0x000fda0003f0f008 */
[----:B------:R-:W-:Y:S05]  /*4d80*/  @!P0 EXIT ;  /* 0x000000000000894d */ /* 0x000fea0003800000 */
[----:B------:R-:W-:Y:S01]  /*4d90*/  BAR.SYNC.DEFER_BLOCKING 0x6, 0xa0 ;  /* 0x0182800000007b1d */ /* 0x000fe20000010000 */
[----:B------:R-:W-:Y:S01]  /*4da0*/  IMAD.U32 R2, R2, 0x10000, RZ ;  /* 0x0001000002027824 */ /* 0x000fe200078e00ff */
[----:B------:R-:W-:Y:S01]  /*4db0*/  CS2R R238, SRZ ;  /* 0x0000000000ee7805 */ /* 0x000fe2000001ff00 */
[----:B------:R-:W-:Y:S01]  /*4dc0*/  IMAD.MOV.U32 R120, RZ, RZ, RZ ;  /* 0x000000ffff787224 */ /* 0x000fe200078e00ff */
[----:B------:R-:W-:Y:S02]  /*4dd0*/  CS2R R236, SRZ ;  /* 0x0000000000ec7805 */ /* 0x000fe4000001ff00 */
[----:B------:R-:W-:Y:S02]  /*4de0*/  UMOV UR4, 0x400 ;  /* 0x0000040000047882 */ /* 0x000fe40000000000 */
[----:B------:R-:W1:Y:S01]  /*4df0*/  LDC.64 R232, c[0x0][0x888] ;  /* 0x00022200ffe87b82 */ /* 0x000e620000000a00 */
[----:B------:R-:W-:Y:S01]  /*4e00*/  ULEA UR4, UR21, UR4, 0x18 ;  /* 0x0000000415047291 */ /* 0x000fe2000f8ec0ff */
[----:B------:R-:W-:Y:S01]  /*4e10*/  LOP3.LUT R2, R2, 0x600000, RZ, 0xc0, !PT ;  /* 0x0060000002027812 */ /* 0x000fe200078ec0ff */
[----:B------:R-:W2:Y:S01]  /*4e20*/  LDCU.64 UR62, c[0x0][0x348] ;  /* 0x00006900ff3e77ac */ /* 0x000ea20008000a00 */
[----:B------:R-:W3:Y:S01]  /*4e30*/  LDCU UR42, c[0x0][0xb0c] ;  /* 0x00016180ff2a77ac */ /* 0x000ee20008000800 */
[----:B------:R-:W4:Y:S01]  /*4e40*/  LDCU UR61, c[0x0][0xb20] ;  /* 0x00016400ff3d77ac */ /* 0x000f220008000800 */
[----:B------:R-:W1:Y:S04]  /*4e50*/  LDCU UR39, c[0x0][0xb30] ;  /* 0x00016600ff2777ac */ /* 0x000e680008000800 */
[----:B------:R-:W2:Y:S01]  /*4e60*/  LDS R0, [UR4+0x120] ;  /* 0x00012004ff007984 */ /* 0x000ea20008000800 */
[----:B------:R-:W1:Y:S01]  /*4e70*/  LDCU.64 UR58, c[0x0][0x888] ;  /* 0x00011100ff3a77ac */ /* 0x000e620008000a00 */
[----:B------:R-:W1:Y:S01]  /*4e80*/  LDCU.64 UR40, c[0x0][0xb28] ;  /* 0x00016500ff2877ac */ /* 0x000e620008000a00 */
[----:B------:R-:W1:Y:S01]  /*4e90*/  LDCU.128 UR52, c[0x0][0xb10] ;  /* 0x00016200ff3477ac */ /* 0x000e620008000c00 */
[----:B------:R-:W-:Y:S01]  /*4ea0*/  UMOV UR48, 0x1 ;  /* 0x0000000100307882 */ /* 0x000fe20000000000 */
[----:B------:R-:W-:Y:S01]  /*4eb0*/  UMOV UR44, URZ ;  /* 0x000000ff002c7c82 */ /* 0x000fe20008000000 */
[----:B------:R-:W-:Y:S01]  /*4ec0*/  UMOV UR47, URZ ;  /* 0x000000ff002f7c82 */ /* 0x000fe20008000000 */
[----:B-1234-:R-:W-:-:S07]  /*4ed0*/  IMAD.IADD R2, R0, 0x1, R2 ;  /* 0x0000000100027824 */ /* 0x01efce00078e0202 */
.L_x_110:
[----:B------:R-:W1:Y:S01]  /*4ee0*/  S2UR UR60, SR_CgaCtaId ;  /* 0x00000000003c79c3 */ /* 0x000e620000008800 */
[----:B------:R-:W-:Y:S01]  /*4ef0*/  UMOV UR43, 0x400 ;  /* 0x00000400002b7882 */ /* 0x000fe20000000000 */
[----:B------:R-:W-:Y:S01]  /*4f00*/  SHF.L.U32 R0, R238, 0x1f, RZ ;  /* 0x0000001fee007819 */ /* 0x000fe200000006ff */
[----:B-1----:R-:W-:Y:S06]  /*4f10*/  ULEA UR43, UR60, UR43, 0x18 ;  /* 0x0000002b3c2b7291 */ /* 0x002fec000f8ec0ff */
[C---:B------:R-:W-:Y:S02]  /*4f20*/  LEA R8, R236.reuse, UR43, 0x3 ;  /* 0x0000002bec087c11 */ /* 0x040fe4000f8e18ff */
[----:B------:R-:W-:Y:S02]  /*4f30*/  LEA R4, R236, UR43, 0x4 ;  /* 0x0000002bec047c11 */ /* 0x000fe4000f8e20ff */
[----:B------:R-:W1:Y:S02]  /*4f40*/  SYNCS.PHASECHK.TRANS64.TRYWAIT P0, [R8+URZ+0x70], R0 ;  /* 0x00007000080075a7 */ /* 0x000e6400080011ff */
[----:B-1----:R-:W-:Y:S05]  /*4f50*/  @!P0 BRA `(.L_x_85) ;  /* 0x0000004400c08947 */ /* 0x002fea0003800000 */
.L_x_148:
[----:B------:R-:W2:Y:S01]  /*4f60*/  LDS.128 R4, [R4+0x100] ;  /* 0x0001000004047984 */ /* 0x000ea20000000c00 */
[----:B------:R-:W3:Y:S01]  /*4f70*/  LDCU UR10, c[0x0][0xb24] ;  /* 0x00016480ff0a77ac */ /* 0x000ee20008000800 */
[----:B------:R-:W-:Y:S01]  /*4f80*/  @!PT LDS RZ, [RZ] ;  /* 0x00000000fffff984 */ /* 0x000fe20000000800 */
[----:B------:R-:W-:Y:S01]  /*4f90*/  @!PT LDS RZ, [RZ] ;  /* 0x00000000fffff984 */ /* 0x000fe20000000800 */
[----:B------:R-:W-:Y:S01]  /*4fa0*/  @!PT LDS RZ, [RZ] ;  /* 0x00000000fffff984 */ /* 0x000fe20000000800 */
[----:B------:R-:W-:Y:S01]  /*4fb0*/  @!PT LDS RZ, [RZ] ;  /* 0x00000000fffff984 */ /* 0x000fe20000000800 */
[----:B------:R4:W-:Y:S06]  /*4fc0*/  MEMBAR.ALL.CTA ;  /* 0x0000000000007992 */ /* 0x0009ec0000008000 */
[----:B----4-:R-:W4:Y:S01]  /*4fd0*/  FENCE.VIEW.ASYNC.S ;  /* 0x00000000000073c6 */ /* 0x010f220000000000 */
[----:B--2---:R-:W-:Y:S01]  /*4fe0*/  LOP3.LUT P0, RZ, R6, 0x1, RZ, 0xc0, !PT ;  /* 0x0000000106ff7812 */ /* 0x004fe2000780c0ff */
[----:B---3--:R-:W-:Y:S11]  /*4ff0*/  UISETP.GE.AND UP0, UPT, UR10, 0x1, UPT ;  /* 0x000000010a00788c */ /* 0x008ff6000bf06270 */
[----:B------:R-:W-:Y:S01]  /*5000*/  @!UPT UIADD3 URZ, UPT, UPT, URZ, URZ, URZ ;  /* 0x000000fffffff290 */ /* 0x000fe2000fffe0ff */
[----:B----4-:R-:W-:Y:S01]  /*5010*/  VOTEU.ANY UP1, P0 ;  /* 0x0000000000ff7886 */ /* 0x010fe20000020100 */
[----:B------:R-:W-:Y:S01]  /*5020*/  PLOP3.LUT P0, PT, PT, PT, UP1, 0x80, 0x8 ;  /* 0x000000000008781c */ /* 0x000fe20003f0f018 */
[----:B------:R-:W-:Y:S11]  /*5030*/  UP2UR UR49, UPR, URZ, 0x2 ;  /* 0x00000002ff317883 */ /* 0x000ff60008000000 */
[----:B------:R-:W-:Y:S01]  /*5040*/  @!UPT UIADD3 URZ, UPT, UPT, URZ, URZ, URZ ;  /* 0x000000fffffff290 */ /* 0x000fe2000fffe0ff */
[----:B-1----:R-:W-:Y:S02]  /*5050*/  @P0 SHF.R.U32.HI R0, RZ, 0x10, R5 ;  /* 0x00000010ff000819 */ /* 0x002fe40000011605 */
        /* <DEDUP_REMOVED lines=12> */
[----:B------:R-:W2:Y:S01]  /*5120*/  LDCU UR7, c[0x0][0x370] ;  /* 0x00006e00ff0777ac */ /* 0x000ea20008000800 */
[----:B------:R-:W3:Y:S01]  /*5130*/  LDCU UR4, c[0x0][0x374] ;  /* 0x00006e80ff0477ac */ /* 0x000ee20008000800 */
[----:B------:R-:W-:Y:S02]  /*5140*/  UISETP.NE.AND UP0, UPT, UR54, 0x1, UPT ;  /* 0x000000013600788c */ /* 0x000fe4000bf05270 */
[----:B------:R-:W-:Y:S02]  /*5150*/  UIMAD.WIDE.U32 UR12, UR37, UR55, URZ ;  /* 0x00000037250c72a5 */ /* 0x000fe4000f8e00ff */
[----:B------:R-:W-:Y:S02]  /*5160*/  UISETP.NE.AND UP1, UPT, UR42, 0x1, UPT ;  /* 0x000000012a00788c */ /* 0x000fe4000bf25270 */
[----:B------:R-:W-:Y:S02]  /*5170*/  UISETP.NE.AND UP2, UPT, UR10, 0x1, UPT ;  /* 0x000000010a00788c */ /* 0x000fe4000bf45270 */
[----:B------:R-:W-:Y:S02]  /*5180*/  UIMAD.WIDE.U32 UR16, UR38, UR52, URZ ;  /* 0x00000034261072a5 */ /* 0x000fe4000f8e00ff */
[----:B--2---:R-:W-:Y:S02]  /*5190*/  UIMAD.WIDE.U32 UR14, UR7, UR52, URZ ;  /* 0x00000034070e72a5 */ /* 0x004fe4000f8e00ff */
[----:B---3--:R-:W-:Y:S07]  /*51a0*/  UIMAD.WIDE.U32 UR8, UR4, UR55, URZ ;  /* 0x00000037040872a5 */ /* 0x008fee000f8e00ff */
[----:B------:R-:W-:Y:S02]  /*51b0*/  UMOV UR5, UR9 ;  /* 0x0000000900057c82 */ /* 0x000fe40008000000 */
[----:B------:R-:W-:Y:S03]  /*51c0*/  @UP0 USHF.R.U32.HI UR4, URZ, UR61, UR5 ;  /* 0x0000003dff040299 */ /* 0x000fe60008011605 */
[----:B------:R-:W-:Y:S01]  /*51d0*/  UMOV UR5, UR13 ;  /* 0x0000000d00057c82 */ /* 0x000fe20008000000 */
[----:B------:R-:W-:Y:S02]  /*51e0*/  UIMAD.WIDE.U32 UR8, UR4, UR40, URZ ;  /* 0x00000028040872a5 */ /* 0x000fe4000f8e00ff */
[----:B------:R-:W-:Y:S03]  /*51f0*/  USHF.R.U32.HI UR6, URZ, UR61, UR5 ;  /* 0x0000003dff067299 */ /* 0x000fe60008011605 */
[----:B------:R-:W-:Y:S01]  /*5200*/  UMOV UR5, UR15 ;  /* 0x0000000f00057c82 */ /* 0x000fe20008000000 */
[----:B------:R-:W-:Y:S02]  /*5210*/  USEL UR6, UR37, UR6, !UP0 ;  /* 0x0000000625067287 */ /* 0x000fe4000c000000 */
[----:B------:R-:W-:Y:S01]  /*5220*/  @UP1 USHF.R.U32.HI UR7, URZ, UR53, UR5 ;  /* 0x00000035ff071299 */ /* 0x000fe20008011605 */
[----:B------:R-:W-:Y:S02]  /*5230*/  UMOV UR8, UR9 ;  /* 0x0000000900087c82 */ /* 0x000fe40008000000 */
[----:B------:R-:W-:Y:S01]  /*5240*/  UMOV UR5, UR17 ;  /* 0x0000001100057c82 */ /* 0x000fe20008000000 */
[----:B------:R-:W-:Y:S02]  /*5250*/  UIMAD.WIDE.U32 UR12, UR7, UR40, URZ ;  /* 0x00000028070c72a5 */ /* 0x000fe4000f8e00ff */
[----:B------:R-:W-:Y:S02]  /*5260*/  @UP2 USHF.R.U32.HI UR4, URZ, UR41, UR8 ;  /* 0x00000029ff042299 */ /* 0x000fe40008011608 */
[----:B------:R-:W-:Y:S02]  /*5270*/  USHF.R.U32.HI UR5, URZ, UR53, UR5 ;  /* 0x00000035ff057299 */ /* 0x000fe40008011605 */
[----:B------:R-:W-:Y:S02]  /*5280*/  UIMAD UR4, UR10, UR4, URZ ;  /* 0x000000040a0472a4 */ /* 0x000fe4000f8e02ff */
[----:B------:R-:W-:Y:S02]  /*5290*/  USEL UR5, UR38, UR5, !UP1 ;  /* 0x0000000526057287 */ /* 0x000fe4000c800000 */
[----:B------:R-:W-:Y:S01]  /*52a0*/  UISETP.GE.AND UP0, UPT, UR6, UR4, UPT ;  /* 0x000000040600728c */ /* 0x000fe2000bf06270 */
[----:B------:R-:W-:Y:S01]  /*52b0*/  UMOV UR8, UR13 ;  /* 0x0000000d00087c82 */ /* 0x000fe20008000000 */
[----:B------:R-:W-:Y:S02]  /*52c0*/  UIMAD.WIDE.U32 UR12, UR6, UR40, URZ ;  /* 0x00000028060c72a5 */ /* 0x000fe4000f8e00ff */
[----:B------:R-:W-:Y:S04]  /*52d0*/  @UP2 USHF.R.U32.HI UR7, URZ, UR41, UR8 ;  /* 0x00000029ff072299 */ /* 0x000fe80008011608 */
[----:B------:R-:W-:Y:S01]  /*52e0*/  UIMAD UR8, UR10, UR7, URZ ;  /* 0x000000070a0872a4 */ /* 0x000fe2000f8e02ff */
[----:B------:R-:W-:Y:S03]  /*52f0*/  UMOV UR4, UR13 ;  /* 0x0000000d00047c82 */ /* 0x000fe60008000000 */
[----:B------:R-:W-:Y:S02]  /*5300*/  UISETP.GE.OR UP0, UPT, UR5, UR8, UP0 ;  /* 0x000000080500728c */ /* 0x000fe40008706670 */
[----:B------:R-:W-:Y:S02]  /*5310*/  USHF.R.U32.HI UR4, URZ, UR41, UR4 ;  /* 0x00000029ff047299 */ /* 0x000fe40008011604 */
[----:B------:R-:W-:Y:S02]  /*5320*/  UIMAD.WIDE.U32 UR8, UR5, UR40, URZ ;  /* 0x00000028050872a5 */ /* 0x000fe4000f8e00ff */
[----:B------:R-:W-:Y:S02]  /*5330*/  USEL UR12, UR6, UR4, !UP2 ;  /* 0x00000004060c7287 */ /* 0x000fe4000d000000 */
[----:B------:R-:W-:Y:S02]  /*5340*/  UIADD3 UR8, UPT, UPT, -UR5, URZ, URZ ;  /* 0x000000ff05087290 */ /* 0x000fe4000fffe1ff */
[----:B------:R-:W-:Y:S01]  /*5350*/  UIADD3 UR11, UPT, UPT, -UR12, URZ, URZ ;  /* 0x000000ff0c0b7290 */ /* 0x000fe2000fffe1ff */
[----:B------:R-:W-:Y:S01]  /*5360*/  @!UP0 UMOV UR4, UR9 ;  /* 0x0000000900048c82 */ /* 0x000fe20008000000 */
[----:B------:R-:W-:Y:S02]  /*5370*/  UIADD3 UR9, UPT, UPT, -UR6, URZ, URZ ;  /* 0x000000ff06097290 */ /* 0x000fe4000fffe1ff */
[----:B------:R-:W-:Y:S02]  /*5380*/  @!UP0 USHF.R.U32.HI UR4, URZ, UR41, UR4 ;  /* 0x00000029ff048299 */ /* 0x000fe40008011604 */
[----:B------:R-:W-:Y:S02]  /*5390*/  UIMAD UR11, UR10, UR11, UR6 ;  /* 0x0000000b0a0b72a4 */ /* 0x000fe4000f8e0206 */
[----:B------:R-:W-:Y:S04]  /*53a0*/  @!UP0 USEL UR4, UR5, UR4, !UP2 ;  /* 0x0000000405048287 */ /* 0x000fe8000d000000 */
[----:B------:R-:W-:Y:S02]  /*53b0*/  @!UP0 UIMAD UR11, UR7, UR11, UR4 ;  /* 0x0000000b070b82a4 */ /* 0x000fe4000f8e0204 */
[----:B------:R-:W-:Y:S02]  /*53c0*/  @!UP0 UIADD3 UR12, UPT, UPT, UR12, -UR4, URZ ;  /* 0x800000040c0c8290 */ /* 0x000fe4000fffe0ff */
[----:B------:R-:W-:Y:S02]  /*53d0*/  UIMAD UR7, UR42, UR8, UR38 ;  /* 0x000000082a0772a4 */ /* 0x000fe4000f8e0226 */
[----:B------:R-:W-:Y:S02]  /*53e0*/  @!UP0 UIMAD UR6, UR12, UR10, UR5 ;  /* 0x0000000a0c0682a4 */ /* 0x000fe4000f8e0205 */
[----:B------:R-:W-:Y:S01]  /*53f0*/  UIMAD UR4, UR54, UR9, UR37 ;  /* 0x00000009360472a4 */ /* 0x000fe2000f8e0225 */
[----:B------:R-:W-:Y:S02]  /*5400*/  @!UP0 UMOV UR5, UR11 ;  /* 0x0000000b00058c82 */ /* 0x000fe40008000000 */
[----:B------:R-:W-:Y:S02]  /*5410*/  UIMAD UR38, UR5, UR42, UR7 ;  /* 0x0000002a052672a4 */ /* 0x000fe4000f8e0207 */
[----:B------:R-:W-:Y:S11]  /*5420*/  UIMAD UR37, UR6, UR54, UR4 ;  /* 0x00000036062572a4 */ /* 0x000ff6000f8e0204 */
[----:B------:R-:W-:Y:S01]  /*5430*/  @!UPT UIADD3 URZ, UPT, UPT, URZ, URZ, URZ ;  /* 0x000000fffffff290 */ /* 0x000fe2000fffe0ff */
.L_x_86:
[----:B------:R-:W-:Y:S01]  /*5440*/  UISETP.NE.AND UP0, UPT, UR39, 0x1, UPT ;  /* 0x000000012700788c */ /* 0x000fe2000bf05270 */
[----:B------:R-:W-:Y:S10]  /*5450*/  IADD3 R236, PT, PT, R236, 0x1, RZ ;  /* 0x00000001ecec7810 */ /* 0x000ff40007ffe0ff */
[----:B------:R-:W2:Y:S01]  /*5460*/  @!UP0 LDCU.128 UR12, c[0x0][0xb10] ;  /* 0x00016200ff0c87ac */ /* 0x000ea20008000c00 */
[----:B------:R-:W3:Y:S01]  /*5470*/  @!UP0 LDCU UR5, c[0x0][0xb0c] ;  /* 0x00016180ff0587ac */ /* 0x000ee20008000800 */
[----:B------:R-:W4:Y:S01]  /*5480*/  @!UP0 LDCU UR10, c[0x0][0xb20] ;  /* 0x00016400ff0a87ac */ /* 0x000f220008000800 */
[----:B--2---:R-:W-:Y:S02]  /*5490*/  UIMAD.WIDE.U32 UR8, UR38, UR12, URZ ;  /* 0x0000000c260872a5 */ /* 0x004fe4000f8e00ff */
[----:B------:R-:W-:Y:S02]  /*54a0*/  UIMAD.WIDE.U32 UR6, UR37, UR15, URZ ;  /* 0x0000000f250672a5 */ /* 0x000fe4000f8e00ff */
[----:B------:R-:W-:Y:S03]  /*54b0*/  @!UP0 UISETP.NE.AND UP1, UPT, UR14, 0x1, UPT ;  /* 0x000000010e00888c */ /* 0x000fe6000bf25270 */
[----:B------:R-:W-:Y:S01]  /*54c0*/  @!UP0 UMOV UR4, UR9 ;  /* 0x0000000900048c82 */ /* 0x000fe20008000000 */
[----:B---3--:R-:W-:Y:S02]  /*54d0*/  @!UP0 UISETP.NE.AND UP2, UPT, UR5, 0x1, UPT ;  /* 0x000000010500888c */ /* 0x008fe4000bf45270 */
[----:B------:R-:W-:Y:S01]  /*54e0*/  @!UP0 USHF.R.U32.HI UR4, URZ, UR13, UR4 ;  /* 0x0000000dff048299 */ /* 0x000fe20008011604 */
[----:B------:R-:W-:Y:S02]  /*54f0*/  @!UP0 UMOV UR6, UR7 ;  /* 0x0000000700068c82 */ /* 0x000fe40008000000 */
[----:B----4-:R-:W-:Y:S02]  /*5500*/  @!UP0 USHF.R.U32.HI UR6, URZ, UR10, UR6 ;  /* 0x0000000aff068299 */ /* 0x010fe40008011606 */
[----:B------:R-:W-:Y:S02]  /*5510*/  @!UP0 USEL UR7, UR38, UR4, !UP2 ;  /* 0x0000000426078287 */ /* 0x000fe4000d000000 */
[----:B------:R-:W-:Y:S04]  /*5520*/  @!UP0 USEL UR6, UR37, UR6, !UP1 ;  /* 0x0000000625068287 */ /* 0x000fe8000c800000 */
[----:B------:R-:W-:Y:S02]  /*5530*/  @!UP0 UIADD3 UR4, UPT, UPT, -UR7, UR6, URZ ;  /* 0x0000000607048290 */ /* 0x000fe4000fffe1ff */
[----:B------:R-:W-:Y:S02]  /*5540*/  @!UP0 UIADD3 UR6, UPT, UPT, UR7, -UR6, URZ ;  /* 0x8000000607068290 */ /* 0x000fe4000fffe0ff */
[----:B------:R-:W-:Y:S02]  /*5550*/  UIADD3 UR7, UPT, UPT, UR43, 0x200, URZ ;  /* 0x000002002b077890 */ /* 0x000fe4000fffe0ff */
[----:B------:R-:W-:Y:S02]  /*5560*/  @!UP0 UIMAD UR38, UR4, UR5, UR38 ;  /* 0x00000005042682a4 */ /* 0x000fe4000f8e0226 */
[----:B------:R-:W-:Y:S02]  /*5570*/  @!UP0 UIMAD UR37, UR6, UR14, UR37 ;  /* 0x0000000e062582a4 */ /* 0x000fe4000f8e0225 */
[----:B------:R-:W-:Y:S09]  /*5580*/  ULOP3.LUT UP0, URZ, UR7, 0x1b0, URZ, 0xc0, !UPT ;  /* 0x000001b007ff7892 */ /* 0x000ff2000f80c0ff */
[----:B------:R-:W-:Y:S05]  /*5590*/  BRA.U !UP0, `(.L_x_87) ;  /* 0x00000001087c7547 */ /* 0x000fea000b800000 */
[----:B------:R-:W2:Y:S01]  /*55a0*/  LDCU.64 UR8, c[0x4][0x80] ;  /* 0x01001000ff0877ac */ /* 0x000ea20008000a00 */
[----:B------:R-:W-:Y:S01]  /*55b0*/  MOV R16, 0x0 ;  /* 0x0000000000107802 */ /* 0x000fe20000000f00 */
[----:B------:R-:W-:Y:S02]  /*55c0*/  HFMA2 R12, -RZ, RZ, 0, 5.9604644775390625e-08 ;  /* 0x00000001ff0c7431 */ /* 0x000fe400000001ff */
[----:B------:R-:W-:Y:S01]  /*55d0*/  IMAD.MOV.U32 R8, RZ, RZ, 0x70 ;  /* 0x00000070ff087424 */ /* 0x000fe200078e00ff */
[----:B------:R3:W4:Y:S01]  /*55e0*/  LDC.64 R14, c[0x4][R16] ;  /* 0x01000000100e7b82 */ /* 0x0007220000000a00 */
[----:B------:R-:W1:Y:S01]  /*55f0*/  LDCU.64 UR6, c[0x4][0x88] ;  /* 0x01001100ff0677ac */ /* 0x000e620008000a00 */
[----:B------:R-:W-:Y:S01]  /*5600*/  IMAD.MOV.U32 R13, RZ, RZ, RZ ;  /* 0x000000ffff0d7224 */ /* 0x000fe200078e00ff */
[----:B------:R-:W1:Y:S01]  /*5610*/  LDCU.64 UR4, c[0x4][0x8] ;  /* 0x01000100ff0477ac */ /* 0x000e620008000a00 */
[----:B--2---:R-:W-:Y:S01]  /*5620*/  MOV R5, UR9 ;  /* 0x0000000900057c02 */ /* 0x004fe20008000f00 */
[----:B------:R-:W-:Y:S01]  /*5630*/  IMAD.U32 R4, RZ, RZ, UR8 ;  /* 0x00000008ff047e24 */ /* 0x000fe2000f8e00ff */
[----:B-1----:R-:W-:Y:S01]  /*5640*/  MOV R7, UR7 ;  /* 0x0000000700077c02 */ /* 0x002fe20008000f00 */
[----:B------:R-:W-:Y:S01]  /*5650*/  IMAD.U32 R6, RZ, RZ, UR6 ;  /* 0x00000006ff067e24 */ /* 0x000fe2000f8e00ff */
[----:B------:R-:W-:Y:S01]  /*5660*/  MOV R11, UR5 ;  /* 0x00000005000b7c02 */ /* 0x000fe20008000f00 */
[----:B------:R-:W-:Y:S02]  /*5670*/  IMAD.U32 R10, RZ, RZ, UR4 ;  /* 0x00000004ff0a7e24 */ /* 0x000fe4000f8e00ff */
[----:B------:R-:W-:Y:S07]  /*5680*/  LEPC R20, `(.L_x_88) ;  /* 0x000000001014794e */ /* 0x000fee0000000000 */
[----:B---345:R-:W-:Y:S05]  /*5690*/  CALL.ABS.NOINC R14 ;  /* 0x000000000e007343 */ /* 0x038fea0003c00000 */
.L_x_88:
[----:B------:R-:W1:Y:S01]  /*56a0*/  LDCU.64 UR8, c[0x4][0x80] ;  /* 0x01001000ff0877ac */ /* 0x000e620008000a00 */
[----:B------:R-:W2:Y:S01]  /*56b0*/  LDC.64 R16, c[0x4][R16] ;  /* 0x0100000010107b82 */ /* 0x000ea20000000a00 */
[----:B------:R-:W-:Y:S02]  /*56c0*/  HFMA2 R12, -RZ, RZ, 0, 5.9604644775390625e-08 ;  /* 0x00000001ff0c7431 */ /* 0x000fe400000001ff */
[----:B------:R-:W-:Y:S02]  /*56d0*/  IMAD.MOV.U32 R8, RZ, RZ, 0x70 ;  /* 0x00000070ff087424 */ /* 0x000fe400078e00ff */
[----:B------:R-:W-:Y:S01]  /*56e0*/  IMAD.MOV.U32 R13, RZ, RZ, RZ ;  /* 0x000000ffff0d7224 */ /* 0x000fe200078e00ff */
[----:B------:R-:W3:Y:S01]  /*56f0*/  LDCU.64 UR6, c[0x4][0x88] ;  /* 0x01001100ff0677ac */ /* 0x000ee20008000a00 */
[----:B------:R-:W4:Y:S01]  /*5700*/  LDCU.64 UR4, c[0x4][0x8] ;  /* 0x01000100ff0477ac */ /* 0x000f220008000a00 */
[----:B-1----:R-:W-:Y:S02]  /*5710*/  MOV R4, UR8 ;  /* 0x0000000800047c02 */ /* 0x002fe40008000f00 */
[----:B------:R-:W-:Y:S02]  /*5720*/  MOV R5, UR9 ;  /* 0x0000000900057c02 */ /* 0x000fe40008000f00 */
[----:B---3--:R-:W-:Y:S01]  /*5730*/  MOV R7, UR7 ;  /* 0x0000000700077c02 */ /* 0x008fe20008000f00 */
[----:B------:R-:W-:Y:S01]  /*5740*/  IMAD.U32 R6, RZ, RZ, UR6 ;  /* 0x00000006ff067e24 */ /* 0x000fe2000f8e00ff */
[----:B----4-:R-:W-:Y:S01]  /*5750*/  MOV R11, UR5 ;  /* 0x00000005000b7c02 */ /* 0x010fe20008000f00 */
[----:B------:R-:W-:Y:S02]  /*5760*/  IMAD.U32 R10, RZ, RZ, UR4 ;  /* 0x00000004ff0a7e24 */ /* 0x000fe4000f8e00ff */
[----:B------:R-:W-:Y:S07]  /*5770*/  LEPC R20, `(.L_x_87) ;  /* 0x000000001014794e */ /* 0x000fee0000000000 */
[----:B--2---:R-:W-:Y:S05]  /*5780*/  CALL.ABS.NOINC R16 ;  /* 0x0000000010007343 */ /* 0x004fea0003c00000 */
.L_x_87:
[----:B------:R-:W-:Y:S01]  /*5790*/  PLOP3.LUT P1, PT, PT, PT, PT, 0x8, 0x80 ;  /* 0x000000000080781c */ /* 0x000fe20003f2e170 */
[----:B------:R-:W-:Y:S01]  /*57a0*/  UISETP.NE.AND UP1, UPT, UR51, URZ, UPT ;  /* 0x000000ff3300728c */ /* 0x000fe2000bf25270 */
[----:B------:R-:W2:Y:S05]  /*57b0*/  LDC.64 R6, c[0x0][0x890] ;  /* 0x00022400ff067b82 */ /* 0x000eaa0000000a00 */
[----:B------:R-:W-:Y:S03]  /*57c0*/  PLOP3.LUT P0, PT, PT, PT, UP1, 0x80, 0x8 ;  /* 0x000000000008781c */ /* 0x000fe60003f0f018 */
[----:B------:R-:W3:Y:S02]  /*57d0*/  LDC.64 R4, c[0x0][0x8b0] ;  /* 0x00022c00ff047b82 */ /* 0x000ee40000000a00 */
[----:B------:R-:W4:Y:S01]  /*57e0*/  @UP1 LDCU.64 UR4, c[0x0][0x888] ;  /* 0x00011100ff0417ac */ /* 0x000f220008000a00 */
[----:B--2---:R-:W-:Y:S04]  /*57f0*/  ISETP.NE.U32.AND P3, PT, R6, RZ, PT ;  /* 0x000000ff0600720c */ /* 0x004fe80003f65070 */
[----:B------:R-:W-:Y:S01]  /*5800*/  ISETP.NE.AND.EX P3, PT, R7, RZ, PT, P3 ;  /* 0x000000ff0700720c */ /* 0x000fe20003f65330 */
[----:B----4-:R-:W-:Y:S01]  /*5810*/  @UP1 UISETP.NE.U32.AND UP0, UPT, UR4, URZ, UPT ;  /* 0x000000ff0400128c */ /* 0x010fe2000bf05070 */
[----:B---3--:R-:W-:Y:S02]  /*5820*/  ISETP.NE.U32.AND P4, PT, R4, RZ, PT ;  /* 0x000000ff0400720c */ /* 0x008fe40003f85070 */
[----:B------:R-:W-:Y:S01]  /*5830*/  @P0 PLOP3.LUT P1, PT, P3, PT, PT, 0x80, 0x8 ;  /* 0x000000000008081c */ /* 0x000fe20001f2f070 */
[----:B------:R-:W-:Y:S01]  /*5840*/  @UP1 UISETP.NE.AND.EX UP0, UPT, UR5, URZ, UPT, UP0 ;  /* 0x000000ff0500128c */ /* 0x000fe2000bf05300 */
[----:B------:R-:W-:Y:S03]  /*5850*/  ISETP.NE.AND.EX P4, PT, R5, RZ, PT, P4 ;  /* 0x000000ff0500720c */ /* 0x000fe60003f85340 */
[----:B------:R-:W-:Y:S04]  /*5860*/  @UP1 USEL UR4, URZ, 0xffffffff, UP0 ;  /* 0xffffffffff041887 */ /* 0x000fe80008000000 */
[----:B------:R-:W-:Y:S08]  /*5870*/  @!P3 BRA `(.L_x_89) ;  /* 0x000000000030b947 */ /* 0x000ff00003800000 */
[----:B------:R-:W-:Y:S01]  /*5880*/  ISETP.NE.U32.AND P2, PT, R232, RZ, PT ;  /* 0x000000ffe800720c */ /* 0x000fe20003f45070 */
[----:B------:R-:W2:Y:S01]  /*5890*/  LDCU.64 UR6, c[0x0][0x358] ;  /* 0x00006b00ff0677ac */ /* 0x000ea20008000a00 */
[----:B-1----:R-:W-:Y:S02]  /*58a0*/  HFMA2 R0, -RZ, RZ, 0, 5.9604644775390625e-08 ;  /* 0x00000001ff007431 */ /* 0x002fe400000001ff */
[----:B------:R-:W-:Y:S01]  /*58b0*/  IMAD.MOV.U32 R234, RZ, RZ, 0x1 ;  /* 0x00000001ffea7424 */ /* 0x000fe200078e00ff */
[----:B------:R-:W-:Y:S11]  /*58c0*/  ISETP.NE.AND.EX P2, PT, R233, RZ, PT, P2 ;  /* 0x000000ffe900720c */ /* 0x000ff60003f45320 */
[----:B------:R-:W-:Y:S02]  /*58d0*/  @!UPT UIADD3 URZ, UPT, UPT, URZ, URZ, URZ ;  /* 0x000000fffffff290 */ /* 0x000fe4000fffe0ff */
[----:B------:R-:W1:Y:S01]  /*58e0*/  @P2 LDC.64 R8, c[0x0][0x888] ;  /* 0x00022200ff082b82 */ /* 0x000e620000000a00 */
[----:B------:R-:W-:Y:S01]  /*58f0*/  @P2 IMAD R6, R6, UR36, RZ ;  /* 0x0000002406062c24 */ /* 0x000fe2000f8e02ff */
[----:B------:R-:W-:Y:S03]  /*5900*/  @!P2 PRMT R234, R0, 0x7610, R234 ;  /* 0x0000761000eaa816 */ /* 0x000fe600000000ea */
[----:B-1----:R-:W-:Y:S05]  /*5910*/  @P2 IMAD.WIDE R8, R6, 0x4, R8 ;  /* 0x0000000406082825 */ /* 0x002fea00078e0208 */
[----:B--2--5:R2:W5:Y:S02]  /*5920*/  @P2 LDG.E R123, desc[UR6][R8.64] ;  /* 0x00000006087b2981 */ /* 0x024564000c1e1900 */
[----:B--2---:R-:W3:Y:S02]  /*5930*/  @!P2 LDC R123, c[0x0][0x880] ;  /* 0x00022000ff7bab82 */ /* 0x004ee40000000800 */
.L_x_89:
[----:B------:R-:W-:Y:S05]  /*5940*/  @!P4 BRA `(.L_x_90) ;  /* 0x000000000028c947 */ /* 0x000fea0003800000 */
[----:B------:R-:W2:Y:S01]  /*5950*/  LDC.64 R6, c[0x0][0x8a8] ;  /* 0x00022a00ff067b82 */ /* 0x000ea20000000a00 */
[----:B------:R-:W4:Y:S01]  /*5960*/  LDCU.64 UR6, c[0x0][0x358] ;  /* 0x00006b00ff0677ac */ /* 0x000f220008000a00 */
[----:B--2---:R-:W-:Y:S04]  /*5970*/  ISETP.NE.U32.AND P2, PT, R6, RZ, PT ;  /* 0x000000ff0600720c */ /* 0x004fe80003f45070 */
[----:B------:R-:W-:Y:S11]  /*5980*/  ISETP.NE.AND.EX P2, PT, R7, RZ, PT, P2 ;  /* 0x000000ff0700720c */ /* 0x000ff60003f45320 */
[----:B------:R-:W-:Y:S02]  /*5990*/  @!UPT UIADD3 URZ, UPT, UPT, URZ, URZ, URZ ;  /* 0x000000fffffff290 */ /* 0x000fe4000fffe0ff */
[----:B------:R-:W2:Y:S01]  /*59a0*/  @P2 LDC.64 R6, c[0x0][0x8a8] ;  /* 0x00022a00ff062b82 */ /* 0x000ea20000000a00 */
[----:B------:R-:W-:Y:S04]  /*59b0*/  @P2 IMAD R4, R4, UR36, RZ ;  /* 0x0000002404042c24 */ /* 0x000fe8000f8e02ff */
[----:B--2---:R-:W-:Y:S05]  /*59c0*/  @P2 IMAD.WIDE R6, R4, 0x4, R6 ;  /* 0x0000000404062825 */ /* 0x004fea00078e0206 */
[----:B----45:R2:W5:Y:S02]  /*59d0*/  @P2 LDG.E R121, desc[UR6][R6.64] ;  /* 0x0000000606792981 */ /* 0x030564000c1e1900 */
[----:B--2---:R-:W4:Y:S02]  /*59e0*/  @!P2 LDC R121, c[0x0][0x8a0] ;  /* 0x00022800ff79ab82 */ /* 0x004f240000000800 */
.L_x_90:
[----:B---3-5:R-:W-:Y:S01]  /*59f0*/  @P0 FSETP.NEU.AND P4, PT, R123, RZ, PT ;  /* 0x000000ff7b00020b */ /* 0x028fe20003f8d000 */
[----:B-1----:R-:W-:Y:S01]  /*5a00*/  IMAD.U32 R0, RZ, RZ, UR4 ;  /* 0x00000004ff007e24 */ /* 0x002fe2000f8e00ff */
[----:B------:R-:W-:Y:S01]  /*5a10*/  @P0 LOP3.LUT P2, RZ, R234, 0xff, RZ, 0xc0, !PT ;  /* 0x000000ffeaff0812 */ /* 0x000fe2000784c0ff */
[----:B------:R-:W-:Y:S01]  /*5a20*/  BSSY B1, `(.L_x_91) ;  /* 0x000007f000017945 */ /* 0x000fe20003800000 */
[----:B------:R-:W-:Y:S02]  /*5a30*/  @P0 SEL R3, RZ, 0xffffffff, P4 ;  /* 0xffffffffff030807 */ /* 0x000fe40002000000 */
[----:B------:R-:W-:Y:S02]  /*5a40*/  CS2R R230, SRZ ;  /* 0x0000000000e67805 */ /* 0x000fe4000001ff00 */
[----:B------:R-:W-:Y:S02]  /*5a50*/  LEA R17, R120, UR43, 0x3 ;  /* 0x0000002b78117c11 */ /* 0x000fe4000f8e18ff */
[----:B------:R-:W-:Y:S02]  /*5a60*/  CS2R R228, SRZ ;  /* 0x0000000000e47805 */ /* 0x000fe4000001ff00 */
[----:B------:R-:W-:Y:S01]  /*5a70*/  @P1 SEL R3, R0, R3, !P2 ;  /* 0x0000000300031207 */ /* 0x000fe20005000000 */
[----:B------:R-:W-:Y:S01]  /*5a80*/  IMAD.U32 R0, RZ, RZ, UR44 ;  /* 0x0000002cff007e24 */ /* 0x000fe2000f8e00ff */
[----:B------:R-:W-:Y:S02]  /*5a90*/  PLOP3.LUT P5, PT, PT, PT, PT, 0x8, 0x80 ;  /* 0x000000000080781c */ /* 0x000fe40003fae170 */
[----:B------:R-:W-:Y:S02]  /*5aa0*/  CS2R R222, SRZ ;  /* 0x0000000000de7805 */ /* 0x000fe4000001ff00 */
[----:B------:R-:W-:Y:S02]  /*5ab0*/  @P0 LOP3.LUT R3, R3, 0x1, RZ, 0xc0, !PT ;  /* 0x0000000103030812 */ /* 0x000fe400078ec0ff */
[----:B------:R-:W-:Y:S02]  /*5ac0*/  CS2R R220, SRZ ;  /* 0x0000000000dc7805 */ /* 0x000fe4000001ff00 */
[----:B------:R-:W-:Y:S02]  /*5ad0*/  LEA R0, R0, UR43, 0x3 ;  /* 0x0000002b00007c11 */ /* 0x000fe4000f8e18ff */
[----:B------:R-:W-:Y:S02]  /*5ae0*/  CS2R R214, SRZ ;  /* 0x0000000000d67805 */ /* 0x000fe4000001ff00 */
[----:B------:R-:W-:Y:S01]  /*5af0*/  ISETP.NE.U32.OR P6, PT, R3, 0x1, !P0 ;  /* 0x000000010300780c */ /* 0x000fe200047c5470 */
[----:B------:R-:W-:Y:S01]  /*5b00*/  IMAD.U32 R3, RZ, RZ, UR48 ;  /* 0x00000030ff037e24 */ /* 0x000fe2000f8e00ff */
[----:B------:R-:W-:Y:S02]  /*5b10*/  CS2R R212, SRZ ;  /* 0x0000000000d47805 */ /* 0x000fe4000001ff00 */
[----:B------:R-:W-:Y:S02]  /*5b20*/  CS2R R206, SRZ ;  /* 0x0000000000ce7805 */ /* 0x000fe4000001ff00 */
[----:B------:R-:W-:Y:S02]  /*5b30*/  P2R R240, PR, RZ, 0x40 ;  /* 0x00000040fff07803 */ /* 0x000fe40000000000 */
[----:B------:R-:W-:Y:S02]  /*5b40*/  CS2R R204, SRZ ;  /* 0x0000000000cc7805 */ /* 0x000fe4000001ff00 */
[----:B------:R-:W-:Y:S02]  /*5b50*/  LOP3.LUT R3, R3, 0x1, RZ, 0x3c, !PT ;  /* 0x0000000103037812 */ /* 0x000fe400078e3cff */
[----:B------:R-:W-:Y:S02]  /*5b60*/  CS2R R198, SRZ ;  /* 0x0000000000c67805 */ /* 0x000fe4000001ff00 */
[----:B------:R-:W-:Y:S02]  /*5b70*/  CS2R R196, SRZ ;  /* 0x0000000000c47805 */ /* 0x000fe4000001ff00 */
[----:B------:R-:W-:Y:S02]  /*5b80*/  CS2R R190, SRZ ;  /* 0x0000000000be7805 */ /* 0x000fe4000001ff00 */
[----:B------:R-:W-:Y:S02]  /*5b90*/  CS2R R188, SRZ ;  /* 0x0000000000bc7805 */ /* 0x000fe4000001ff00 */
[----:B------:R-:W-:Y:S02]  /*5ba0*/  CS2R R182, SRZ ;  /* 0x0000000000b67805 */ /* 0x000fe4000001ff00 */
[----:B------:R-:W-:Y:S02]  /*5bb0*/  CS2R R180, SRZ ;  /* 0x0000000000b47805 */ /* 0x000fe4000001ff00 */
[----:B------:R-:W-:Y:S02]  /*5bc0*/  @P6 SHF.L.U32 R4, R3, 0x1f, RZ ;  /* 0x0000001f03046819 */ /* 0x000fe400000006ff */
[----:B------:R-:W-:Y:S02]  /*5bd0*/  CS2R R174, SRZ ;  /* 0x0000000000ae7805 */ /* 0x000fe4000001ff00 */
[----:B------:R-:W-:Y:S02]  /*5be0*/  CS2R R172, SRZ ;  /* 0x0000000000ac7805 */ /* 0x000fe4000001ff00 */
[----:B------:R-:W-:Y:S01]  /*5bf0*/  CS2R R166, SRZ ;  /* 0x0000000000a67805 */ /* 0x000fe2000001ff00 */
[----:B------:R1:W2:Y:S01]  /*5c00*/  @P6 SYNCS.PHASECHK.TRANS64.TRYWAIT P0, [R0+URZ+0x40], R4 ;  /* 0x00004004000065a7 */ /* 0x0002a200080011ff */
[----:B------:R-:W-:Y:S02]  /*5c10*/  CS2R R164, SRZ ;  /* 0x0000000000a47805 */ /* 0x000fe4000001ff00 */
        /* <DEDUP_REMOVED lines=10> */
[----:B-1----:R-:W-:Y:S04]  /*5cc0*/  SHF.L.U32 R4, R239, 0x1f, RZ ;  /* 0x0000001fef047819 */ /* 0x002fe800000006ff */
[----:B------:R1:W3:Y:S01]  /*5cd0*/  SYNCS.PHASECHK.TRANS64.TRYWAIT P4, [R17+URZ+0x90], R4 ;  /* 0x00009004110075a7 */ /* 0x0002e200080811ff */
[----:B--2---:R-:W-:Y:S01]  /*5ce0*/  @P6 PLOP3.LUT P5, PT, P0, PT, PT, 0x8, 0x80 ;  /* 0x000000000080681c */ /* 0x004fe200007ae170 */
[----:B------:R-:W-:Y:S01]  /*5cf0*/  @!UPT UIADD3 URZ, UPT, UPT, URZ, URZ, URZ ;  /* 0x000000fffffff290 */ /* 0x000fe2000fffe0ff */
[----:B-1----:R-:W-:Y:S11]  /*5d00*/  @!P6 BRA `(.L_x_92) ;  /* 0x000000040040e947 */ /* 0x002ff60003800000 */
[----:B------:R-:W-:Y:S01]  /*5d10*/  ISETP.NE.U32.AND P0, PT, RZ, UR58, PT ;  /* 0x0000003aff007c0c */ /* 0x000fe2000bf05070 */
[----:B------:R-:W-:Y:S01]  /*5d20*/  BSSY B0, `(.L_x_93) ;  /* 0x000001b000007945 */ /* 0x000fe20003800000 */
[----:B------:R-:W-:Y:S02]  /*5d30*/  FSETP.NEU.AND P2, PT, R123, RZ, PT ;  /* 0x000000ff7b00720b */ /* 0x000fe40003f4d000 */
[----:B------:R-:W-:Y:S02]  /*5d40*/  ISETP.NE.AND.EX P0, PT, RZ, UR59, PT, P0 ;  /* 0x0000003bff007c0c */ /* 0x000fe4000bf05300 */
[----:B------:R-:W-:Y:S02]  /*5d50*/  LOP3.LUT P1, RZ, R234, 0xff, RZ, 0xc0, !PT ;  /* 0x000000ffeaff7812 */ /* 0x000fe4000782c0ff */
[----:B------:R-:W-:Y:S02]  /*5d60*/  SEL R5, RZ, 0xffffffff, P2 ;  /* 0xffffffffff057807 */ /* 0x000fe40001000000 */
[----:B------:R-:W-:Y:S04]  /*5d70*/  SEL R6, RZ, 0xffffffff, P0 ;  /* 0xffffffffff067807 */ /* 0x000fe80000000000 */
[----:B------:R-:W-:Y:S04]  /*5d80*/  @P3 SEL R5, R6, R5, !P1 ;  /* 0x0000000506053207 */ /* 0x000fe80004800000 */
[----:B------:R-:W-:Y:S04]  /*5d90*/  LOP3.LUT R5, R5, 0x1, RZ, 0xc0, !PT ;  /* 0x0000000105057812 */ /* 0x000fe800078ec0ff */
[----:B------:R-:W-:Y:S11]  /*5da0*/  ISETP.NE.U32.AND P0, PT, R5, 0x1, PT ;  /* 0x000000010500780c */ /* 0x000ff60003f05070 */
[----:B------:R-:W-:Y:S02]  /*5db0*/  @!UPT UIADD3 URZ, UPT, UPT, URZ, URZ, URZ ;  /* 0x000000fffffff290 */ /* 0x000fe4000fffe0ff */
[----:B------:R-:W1:Y:S02]  /*5dc0*/  @P0 S2R R6, SR_TID.X ;  /* 0x0000000000060919 */ /* 0x000e640000002100 */
[----:B-1----:R-:W-:Y:S01]  /*5dd0*/  @P0 SHF.R.U32.HI R7, RZ, 0x1, R6 ;  /* 0x00000001ff070819 */ /* 0x002fe20000011606 */
[C---:B------:R-:W-:Y:S02]  /*5de0*/  @P0 IMAD.SHL.U32 R9, R6.reuse, 0x10, RZ ;  /* 0x0000001006090824 */ /* 0x040fe400078e00ff */
[C---:B------:R-:W-:Y:S02]  /*5df0*/  @P0 IMAD.SHL.U32 R10, R6.reuse, 0x20, RZ ;  /* 0x00000020060a0824 */ /* 0x040fe400078e00ff */
[----:B------:R-:W-:Y:S01]  /*5e00*/  @P0 IMAD.SHL.U32 R5, R6, 0x4, RZ ;  /* 0x0000000406050824 */ /* 0x000fe200078e00ff */
[----:B------:R-:W-:Y:S02]  /*5e10*/  @P0 LOP3.LUT R9, R9, 0x600, RZ, 0xc0, !PT ;  /* 0x0000060009090812 */ /* 0x000fe400078ec0ff */
[----:B------:R-:W-:Y:S02]  /*5e20*/  @P0 LOP3.LUT R8, R10, 0xc0, RZ, 0xc0, !PT ;  /* 0x000000c00a080812 */ /* 0x000fe400078ec0ff */
[--C-:B------:R-:W-:Y:S02]  /*5e30*/  @P0 LOP3.LUT R9, R9, 0x20, R10.reuse, 0xf8, !PT ;  /* 0x0000002009090812 */ /* 0x100fe400078ef80a */
[----:B------:R-:W-:Y:S02]  /*5e40*/  @P0 LOP3.LUT R7, R8, 0x8, R7, 0xf8, !PT ;  /* 0x0000000808070812 */ /* 0x000fe400078ef807 */
[----:B------:R-:W-:Y:S02]  /*5e50*/  @P0 LOP3.LUT R9, R9, 0x100, R10, 0xf8, !PT ;  /* 0x0000010009090812 */ /* 0x000fe400078ef80a */
[----:B------:R-:W-:Y:S01]  /*5e60*/  @P0 LOP3.LUT R5, R7, 0x18, R5, 0x78, !PT ;  /* 0x0000001807050812 */ /* 0x000fe200078e7805 */
[----:B------:R-:W-:Y:S03]  /*5e70*/  IMAD.U32 R7, RZ, RZ, UR44 ;  /* 0x0000002cff077e24 */ /* 0x000fe6000f8e00ff */
[----:B------:R-:W-:Y:S01]  /*5e80*/  @P0 LOP3.LUT R5, R9, R5, RZ, 0xfc, !PT ;  /* 0x0000000509050212 */ /* 0x000fe200078efcff */
[----:B------:R-:W-:Y:S06]  /*5e90*/  @!P5 BRA `(.L_x_94) ;  /* 0x00000000000cd947 */ /* 0x000fec0003800000 */
[----:B------:R-:W-:Y:S04]  /*5ea0*/  SHF.L.U32 R3, R3, 0x1f, RZ ;  /* 0x0000001f03037819 */ /* 0x000fe800000006ff */
[----:B------:R-:W1:Y:S02]  /*5eb0*/  SYNCS.PHASECHK.TRANS64.TRYWAIT P1, [R0+URZ+0x40], R3 ;  /* 0x00004003000075a7 */ /* 0x000e6400080211ff */
[----:B-1----:R-:W-:Y:S05]  /*5ec0*/  @!P1 BRA `(.L_x_95) ;  /* 0x0000003400f89947 */ /* 0x002fea0003800000 */
.L_x_94:
[----:B------:R-:W-:Y:S05]  /*5ed0*/  BSYNC B0 ;  /* 0x0000000000007941 */ /* 0x000fea0003800000 */
.L_x_93:
[----:B------:R-:W-:Y:S01]  /*5ee0*/  @P0 LOP3.LUT P2, RZ, R6, 0x4, RZ, 0xc0, !PT ;  /* 0x0000000406ff0812 */ /* 0x000fe2000784c0ff */
[----:B------:R-:W-:Y:S01]  /*5ef0*/  @P0 IMAD R5, R7, 0x3800, R5 ;  /* 0x0000380007050824 */ /* 0x000fe200078e0205 */
[----:B------:R-:W-:Y:S02]  /*5f00*/  PLOP3.LUT P1, PT, PT, PT, PT, 0x8, 0x80 ;  /* 0x000000000080781c */ /* 0x000fe40003f2e170 */
[----:B------:R-:W-:Y:S02]  /*5f10*/  CS2R R130, SRZ ;  /* 0x0000000000827805 */ /* 0x000fe4000001ff00 */
[----:B------:R-:W-:Y:S02]  /*5f20*/  @P0 PLOP3.LUT P1, PT, P2, PT, PT, 0x80, 0x8 ;  /* 0x000000000008081c */ /* 0x000fe4000172f070 */
[----:B------:R-:W-:Y:S02]  /*5f30*/  CS2R R128, SRZ ;  /* 0x0000000000807805 */ /* 0x000fe4000001ff00 */
[----:B------:R-:W-:Y:S02]  /*5f40*/  @P0 LEA R5, R5, UR43, 0x1 ;  /* 0x0000002b05050c11 */ /* 0x000fe4000f8e08ff */
        /* <DEDUP_REMOVED lines=23> */
[----:B------:R-:W-:Y:S01]  /*60c0*/  CS2R R212, SRZ ;  /* 0x0000000000d47805 */ /* 0x000fe2000001ff00 */
[----:B------:R-:W-:Y:S01]  /*60d0*/  IMAD.MOV.U32 R230, RZ, RZ, RZ ;  /* 0x000000ffffe67224 */ /* 0x000fe200078e00ff */
[----:B------:R-:W-:Y:S01]  /*60e0*/  CS2R R228, SRZ ;  /* 0x0000000000e47805 */ /* 0x000fe2000001ff00 */
[----:B------:R-:W-:Y:S05]  /*60f0*/  @P0 WARPSYNC.ALL ;  /* 0x0000000000000948 */ /* 0x000fea0003800000 */
[----:B------:R2:W2:Y:S01]  /*6100*/  @P0 LDSM.16.M88.4 R128, [R5+0x200] ;  /* 0x000200000580083b */ /* 0x0004a20000000200 */
[C---:B-1----:R-:W-:Y:S02]  /*6110*/  @P0 VIADD R3, R5.reuse, 0x200 ;  /* 0x0000020005030836 */ /* 0x042fe40000000000 */
[----:B------:R-:W-:Y:S01]  /*6120*/  @P0 VIADD R0, R5, 0x220 ;  /* 0x0000022005000836 */ /* 0x000fe20000000000 */
[----:B------:R1:W1:Y:S01]  /*6130*/  @P0 LDSM.16.M88.4 R140, [R5+0x1200] ;  /* 0x00120000058c083b */ /* 0x0002620000000200 */
[----:B------:R-:W-:Y:S03]  /*6140*/  @P1 VIADD R0, R3, 0xffffffe0 ;  /* 0xffffffe003001836 */ /* 0x000fe60000000000 */
[----:B------:R1:W1:Y:S04]  /*6150*/  @P0 LDSM.16.M88.4 R156, [R5+0x2200] ;  /* 0x00220000059c083b */ /* 0x0002680000000200 */
[----:B------:R1:W1:Y:S04]  /*6160*/  @P0 LDSM.16.M88.4 R172, [R5+0x3200] ;  /* 0x0032000005ac083b */ /* 0x0002680000000200 */
[----:B------:R1:W1:Y:S04]  /*6170*/  @P0 LDSM.16.M88.4 R188, [R5+0x4200] ;  /* 0x0042000005bc083b */ /* 0x0002680000000200 */
[----:B------:R1:W1:Y:S04]  /*6180*/  @P0 LDSM.16.M88.4 R204, [R5+0x5200] ;  /* 0x0052000005cc083b */ /* 0x0002680000000200 */
[----:B------:R1:W1:Y:S04]  /*6190*/  @P0 LDSM.16.M88.4 R220, [R5+0x6200] ;  /* 0x0062000005dc083b */ /* 0x0002680000000200 */
[----:B------:R1:W1:Y:S04]  /*61a0*/  @P0 LDSM.16.M88.4 R132, [R0] ;  /* 0x000000000084083b */ /* 0x0002680000000200 */
[----:B------:R1:W1:Y:S04]  /*61b0*/  @P0 LDSM.16.M88.4 R148, [R0+0x1000] ;  /* 0x001000000094083b */ /* 0x0002680000000200 */
[----:B------:R1:W1:Y:S04]  /*61c0*/  @P0 LDSM.16.M88.4 R164, [R0+0x2000] ;  /* 0x0020000000a4083b */ /* 0x0002680000000200 */
[----:B------:R1:W1:Y:S04]  /*61d0*/  @P0 LDSM.16.M88.4 R180, [R0+0x3000] ;  /* 0x0030000000b4083b */ /* 0x0002680000000200 */
[----:B------:R1:W1:Y:S04]  /*61e0*/  @P0 LDSM.16.M88.4 R196, [R0+0x4000] ;  /* 0x0040000000c4083b */ /* 0x0002680000000200 */
[----:B------:R1:W1:Y:S04]  /*61f0*/  @P0 LDSM.16.M88.4 R212, [R0+0x5000] ;  /* 0x0050000000d4083b */ /* 0x0002680000000200 */
[----:B--2---:R1:W1:Y:S02]  /*6200*/  @P0 LDSM.16.M88.4 R228, [R0+0x6000] ;  /* 0x0060000000e4083b */ /* 0x0042640000000200 */
.L_x_92:
[----:B------:R-:W-:Y:S05]  /*6210*/  BSYNC B1 ;  /* 0x0000000000017941 */ /* 0x000fea0003800000 */
.L_x_91:
[----:B-1----:R-:W-:Y:S04]  /*6220*/  LEA.HI R0, R120, R120, RZ, 0x1 ;  /* 0x0000007878007211 */ /* 0x002fe800078f08ff */
[----:B------:R-:W-:Y:S02]  /*6230*/  SHF.R.U32.HI R3, RZ, 0x1, R0 ;  /* 0x00000001ff037819 */ /* 0x000fe40000011600 */
[----:B------:R-:W-:Y:S03]  /*6240*/  LOP3.LUT R0, R0, 0xffe, RZ, 0xc0, !PT ;  /* 0x00000ffe00007812 */ /* 0x000fe600078ec0ff */
[----:B------:R-:W-:Y:S02]  /*6250*/  IMAD R3, R3, 0xe0, R2 ;  /* 0x000000e003037824 */ /* 0x000fe400078e0202 */
[----:B------:R-:W-:Y:S04]  /*6260*/  IMAD.IADD R0, R120, 0x1, -R0 ;  /* 0x0000000178007824 */ /* 0x000fe800078e0a00 */
[----:B------:R-:W-:Y:S05]  /*6270*/  IMAD R16, R0, 0x100000, R3 ;  /* 0x0010000000107824 */ /* 0x000fea00078e0203 */
[----:B------:R-:W-:Y:S04]  /*6280*/  SHF.R.U32.HI R0, RZ, 0x15, R16 ;  /* 0x00000015ff007819 */ /* 0x000fe80000011610 */
[----:B------:R-:W-:Y:S01]  /*6290*/  LOP3.LUT P0, RZ, R0, 0x3, R235, 0x48, !PT ;  /* 0x0000000300ff7812 */ /* 0x000fe200078048eb */
[----:B------:R-:W-:Y:S01]  /*62a0*/  @!UPT UIADD3 URZ, UPT, UPT, URZ, URZ, URZ ;  /* 0x000000fffffff290 */ /* 0x000fe2000fffe0ff */
[----:B---3--:R-:W-:Y:S11]  /*62b0*/  @P4 BRA `(.L_x_96) ;  /* 0x0000000000084947 */ /* 0x008ff60003800000 */
[----:B------:R-:W1:Y:S02]  /*62c0*/  SYNCS.PHASECHK.TRANS64.TRYWAIT P1, [R17+URZ+0x90], R4 ;  /* 0x00009004110075a7 */ /* 0x000e6400080211ff */
[----:B-1----:R-:W-:Y:S05]  /*62d0*/  @!P1 BRA `(.L_x_97) ;  /* 0x0000003400089947 */ /* 0x002fea0003800000 */
.L_x_96:
[----:B------:R-:W-:Y:S05]  /*62e0*/  @!P0 BRA `(.L_x_98) ;  /* 0x0000000000408947 */ /* 0x000fea0003800000 */
[----:B------:R-:W2:Y:S01]  /*62f0*/  LDCU.64 UR8, c[0x4][0x70] ;  /* 0x01000e00ff0877ac */ /* 0x000ea20008000a00 */
[----:B------:R-:W-:Y:S01]  /*6300*/  MOV R15, 0x0 ;  /* 0x00000000000f7802 */ /* 0x000fe20000000f00 */
[----:B------:R-:W-:Y:S02]  /*6310*/  HFMA2 R12, -RZ, RZ, 0, 5.9604644775390625e-08 ;  /* 0x00000001ff0c7431 */ /* 0x000fe400000001ff */
[----:B------:R-:W-:Y:S02]  /*6320*/  IMAD.MOV.U32 R8, RZ, RZ, 0x192 ;  /* 0x00000192ff087424 */ /* 0x000fe400078e00ff */
[----:B------:R-:W-:Y:S01]  /*6330*/  IMAD.MOV.U32 R13, RZ, RZ, RZ ;  /* 0x000000ffff0d7224 */ /* 0x000fe200078e00ff */
[----:B------:R-:W3:Y:S01]  /*6340*/  LDCU.64 UR6, c[0x4][0x78] ;  /* 0x01000f00ff0677ac */ /* 0x000ee20008000a00 */
[----:B------:R-:W4:Y:S01]  /*6350*/  LDC.64 R14, c[0x4][R15] ;  /* 0x010000000f0e7b82 */ /* 0x000f220000000a00 */
[----:B------:R-:W5:Y:S01]  /*6360*/  LDCU.64 UR4, c[0x4][0x10] ;  /* 0x01000200ff0477ac */ /* 0x000f620008000a00 */
[----:B--2---:R-:W-:Y:S01]  /*6370*/  MOV R5, UR9 ;  /* 0x0000000900057c02 */ /* 0x004fe20008000f00 */
[----:B-1----:R-:W-:Y:S01]  /*6380*/  IMAD.U32 R4, RZ, RZ, UR8 ;  /* 0x00000008ff047e24 */ /* 0x002fe2000f8e00ff */
[----:B---3--:R-:W-:Y:S01]  /*6390*/  MOV R7, UR7 ;  /* 0x0000000700077c02 */ /* 0x008fe20008000f00 */
[----:B------:R-:W-:Y:S01]  /*63a0*/  IMAD.U32 R6, RZ, RZ, UR6 ;  /* 0x00000006ff067e24 */ /* 0x000fe2000f8e00ff */
[----:B-----5:R-:W-:Y:S01]  /*63b0*/  MOV R11, UR5 ;  /* 0x00000005000b7c02 */ /* 0x020fe20008000f00 */
[----:B------:R-:W-:Y:S02]  /*63c0*/  IMAD.U32 R10, RZ, RZ, UR4 ;  /* 0x00000004ff0a7e24 */ /* 0x000fe4000f8e00ff */
[----:B------:R-:W-:Y:S07]  /*63d0*/  LEPC R20, `(.L_x_98) ;  /* 0x000000001014794e */ /* 0x000fee0000000000 */
[----:B----4-:R-:W-:Y:S05]  /*63e0*/  CALL.ABS.NOINC R14 ;  /* 0x000000000e007343 */ /* 0x010fea0003c00000 */
.L_x_98:
[----:B------:R-:W-:Y:S05]  /*63f0*/  WARPSYNC.ALL ;  /* 0x0000000000007948 */ /* 0x000fea0003800000 */
[C---:B------:R-:W-:Y:S01]  /*6400*/  R2UR UR4, R16.reuse ;  /* 0x00000000100472ca */ /* 0x040fe200000e0000 */
[----:B------:R-:W-:Y:S05]  /*6410*/  VIADD R0, R16, 0x20 ;  /* 0x0000002010007836 */ /* 0x000fea0000000000 */
[----:B------:R-:W-:Y:S04]  /*6420*/  SHF.R.U32.HI R0, RZ, 0x15, R0 ;  /* 0x00000015ff007819 */ /* 0x000fe80000011600 */
[----:B------:R-:W-:Y:S03]  /*6430*/  LOP3.LUT P0, RZ, R0, 0x3, R235, 0x48, !PT ;  /* 0x0000000300ff7812 */ /* 0x000fe600078048eb */
[----:B------:R-:W2:Y:S10]  /*6440*/  LDTM.16dp256bit.x4 R104, tmem[UR4] ;  /* 0x00000004006879ee */ /* 0x000eb40008120000 */
[----:B--2---:R-:W-:Y:S05]  /*6450*/  @!P0 BRA `(.L_x_99) ;  /* 0x0000000000408947 */ /* 0x004fea0003800000 */
        /* <DEDUP_REMOVED lines=16> */
.L_x_99:
[----:B------:R-:W-:Y:S05]  /*6560*/  WARPSYNC.ALL ;  /* 0x0000000000007948 */ /* 0x000fea0003800000 */
[C---:B------:R-:W-:Y:S01]  /*6570*/  R2UR UR4, R16.reuse ;  /* 0x00000000100472ca */ /* 0x040fe200000e0000 */
[----:B------:R-:W-:Y:S05]  /*6580*/  VIADD R0, R16, 0x40 ;  /* 0x0000004010007836 */ /* 0x000fea0000000000 */
[----:B------:R-:W-:Y:S04]  /*6590*/  SHF.R.U32.HI R0, RZ, 0x15, R0 ;  /* 0x00000015ff007819 */ /* 0x000fe80000011600 */
[----:B------:R-:W-:Y:S03]  /*65a0*/  LOP3.LUT P0, RZ, R0, 0x3, R235, 0x48, !PT ;  /* 0x0000000300ff7812 */ /* 0x000fe600078048eb */
[----:B------:R-:W2:Y:S10]  /*65b0*/  LDTM.16dp256bit.x4 R88, tmem[UR4+0x20] ;  /* 0x00002004005879ee */ /* 0x000eb40008120000 */
        /* <DEDUP_REMOVED lines=17> */
.L_x_100:
        /* <DEDUP_REMOVED lines=23> */
.L_x_101:
        /* <DEDUP_REMOVED lines=23> */
.L_x_102:
        /* <DEDUP_REMOVED lines=23> */
.L_x_103:
        /* <DEDUP_REMOVED lines=23> */
.L_x_104:
[----:B-1----:R-:W1:Y:S01]  /*6c90*/  S2R R4, SR_TID.X ;  /* 0x0000000000047919 */ /* 0x002e620000002100 */
[----:B------:R-:W-:Y:S05]  /*6ca0*/  WARPSYNC.ALL ;  /* 0x0000000000007948 */ /* 0x000fea0003800000 */
[C---:B-1----:R-:W-:Y:S01]  /*6cb0*/  LOP3.LUT P2, R0, R4.reuse, 0x60, RZ, 0xc0, !PT ;  /* 0x0000006004007812 */ /* 0x042fe2000784c0ff */
[----:B------:R-:W-:Y:S01]  /*6cc0*/  HADD2.F32 R122, -RZ, R128.H0_H0 ;  /* 0x20000080ff7a7230 */ /* 0x000fe20000004100 */
[C---:B------:R-:W-:Y:S01]  /*6cd0*/  SHF.L.U32 R242, R4.reuse, 0x5, RZ ;  /* 0x0000000504f27819 */ /* 0x040fe200000006ff */
[--C-:B------:R-:W-:Y:S01]  /*6ce0*/  HADD2.F32 R125, -RZ, R129.reuse.H0_H0 ;  /* 0x20000081ff7d7230 */ /* 0x100fe20000004100 */
[----:B------:R-:W-:Y:S01]  /*6cf0*/  SHF.L.U32 R218, R4, 0x4, RZ ;  /* 0x0000000404da7819 */ /* 0x000fe200000006ff */
[----:B------:R-:W-:Y:S01]  /*6d00*/  HADD2.F32 R126, -RZ, R129.H1_H1 ;  /* 0x30000081ff7e7230 */ /* 0x000fe20000004100 */
[----:B------:R-:W-:Y:S01]  /*6d10*/  SHF.R.U32.HI R241, RZ, 0x1, R4 ;  /* 0x00000001fff17819 */ /* 0x000fe20000011604 */
[----:B------:R-:W-:Y:S01]  /*6d20*/  HADD2.F32 R127, -RZ, R130.H0_H0 ;  /* 0x20000082ff7f7230 */ /* 0x000fe20000004100 */
[----:B------:R-:W-:Y:S01]  /*6d30*/  LOP3.LUT R5, R242, 0xc0, RZ, 0xc0, !PT ;  /* 0x000000c0f2057812 */ /* 0x000fe200078ec0ff */
[----:B------:R-:W-:Y:S01]  /*6d40*/  HADD2.F32 R124, -RZ, R128.H1_H1 ;  /* 0x30000080ff7c7230 */ /* 0x000fe20000004100 */
[----:B------:R-:W-:Y:S01]  /*6d50*/  R2UR UR4, R16 ;  /* 0x00000000100472ca */ /* 0x000fe200000e0000 */
[----:B----4-:R-:W-:Y:S01]  /*6d60*/  FMUL R3, R121, R105 ;  /* 0x0000006979037220 */ /* 0x010fe20000400000 */
[----:B------:R-:W-:Y:S01]  /*6d70*/  LOP3.LUT R241, R5, 0x8, R241, 0xf8, !PT ;  /* 0x0000000805f17812 */ /* 0x000fe200078ef8f1 */
[C---:B------:R-:W-:Y:S01]  /*6d80*/  FMUL R20, R121.reuse, R106 ;  /* 0x0000006a79147220 */ /* 0x040fe20000400000 */
[C---:B------:R-:W-:Y:S01]  /*6d90*/  SHF.L.U32 R224, R4.reuse, 0x2, RZ ;  /* 0x0000000204e07819 */ /* 0x040fe200000006ff */
[----:B------:R-:W-:Y:S01]  /*6da0*/  FMUL R21, R121, R107 ;  /* 0x0000006b79157220 */ /* 0x000fe20000400000 */
[----:B------:R-:W-:Y:S01]  /*6db0*/  R2UR UR5, R17 ;  /* 0x00000000110572ca */ /* 0x000fe200000e0000 */
[----:B------:R-:W-:Y:S01]  /*6dc0*/  HADD2.F32 R128, -RZ, R130.H1_H1 ;  /* 0x30000082ff807230 */ /* 0x000fe20000004100 */
[----:B------:R-:W-:Y:S01]  /*6dd0*/  LOP3.LUT P0, RZ, R4, 0x4, RZ, 0xc0, !PT ;  /* 0x0000000404ff7812 */ /* 0x000fe2000780c0ff */
[C---:B------:R-:W-:Y:S01]  /*6de0*/  FMUL R22, R121.reuse, R108 ;  /* 0x0000006c79167220 */ /* 0x040fe20000400000 */
[--C-:B------:R-:W-:Y:S02]  /*6df0*/  HADD2.F32 R129, -RZ, R131.reuse.H0_H0 ;  /* 0x20000083ff817230 */ /* 0x100fe40000004100 */
[C---:B------:R-:W-:Y:S01]  /*6e00*/  FMUL R23, R121.reuse, R109 ;  /* 0x0000006d79177220 */ /* 0x040fe20000400000 */
[----:B------:R-:W-:Y:S01]  /*6e10*/  HADD2.F32 R130, -RZ, R131.H1_H1 ;  /* 0x30000083ff827230 */ /* 0x000fe20000004100 */
[----:B------:R-:W1:Y:S01]  /*6e20*/  LDTM.16dp256bit.x4 R4, tmem[UR4+0xc0] ;  /* 0x0000c004000479ee */ /* 0x000e620008120000 */
[----:B------:R-:W-:Y:S01]  /*6e30*/  NOP ;  /* 0x0000000000007918 */ /* 0x000fe20000000000 */
[C---:B------:R-:W-:Y:S01]  /*6e40*/  FMUL R108, R121.reuse, R114 ;  /* 0x00000072796c7220 */ /* 0x040fe20000400000 */
[C---:B------:R-:W-:Y:S01]  /*6e50*/  FMUL R105, R121.reuse, R111 ;  /* 0x0000006f79697220 */ /* 0x040fe20000400000 */
[C---:B------:R-:W-:Y:S01]  /*6e60*/  FMUL R109, R121.reuse, R115 ;  /* 0x00000073796d7220 */ /* 0x040fe20000400000 */
[--C-:B------:R-:W-:Y:S01]  /*6e70*/  HADD2.F32 R114, -RZ, R132.reuse.H0_H0 ;  /* 0x20000084ff727230 */ /* 0x100fe20000004100 */
[----:B------:R-:W-:Y:S01]  /*6e80*/  UIADD3 UR4, UPT, UPT, UR5, 0xb0, URZ ;  /* 0x000000b005047890 */ /* 0x000fe2000fffe0ff */
[C---:B------:R-:W-:Y:S01]  /*6e90*/  FMUL R106, R121.reuse, R112 ;  /* 0x00000070796a7220 */ /* 0x040fe20000400000 */
[----:B------:R-:W-:Y:S02]  /*6ea0*/  HADD2.F32 R115, -RZ, R132.H1_H1 ;  /* 0x30000084ff737230 */ /* 0x000fe40000004100 */
[C---:B------:R-:W-:Y:S01]  /*6eb0*/  FMUL R107, R121.reuse, R113 ;  /* 0x00000071796b7220 */ /* 0x040fe20000400000 */
[----:B------:R-:W-:Y:S01]  /*6ec0*/  UPRMT UR4, UR60, 0x654, UR4 ;  /* 0x000006543c047896 */ /* 0x000fe20008000004 */
[C---:B------:R-:W-:Y:S01]  /*6ed0*/  FMUL R111, R121.reuse, R117 ;  /* 0x00000075796f7220 */ /* 0x040fe20000400000 */
[C---:B------:R-:W-:Y:S01]  /*6ee0*/  FMUL R112, R121.reuse, R118 ;  /* 0x0000007679707220 */ /* 0x040fe20000400000 */
[----:B------:R-:W-:Y:S02]  /*6ef0*/  HADD2.F32 R117, -RZ, R133.H1_H1 ;  /* 0x30000085ff757230 */ /* 0x000fe40000004100 */
[C---:B------:R-:W-:Y:S01]  /*6f00*/  FMUL R113, R121.reuse, R119 ;  /* 0x0000007779717220 */ /* 0x040fe20000400000 */
[--C-:B------:R-:W-:Y:S02]  /*6f10*/  HADD2.F32 R118, -RZ, R134.reuse.H0_H0 ;  /* 0x20000086ff767230 */ /* 0x100fe40000004100 */
[C---:B------:R-:W-:Y:S01]  /*6f20*/  FMUL R88, R121.reuse, R88 ;  /* 0x0000005879587220 */ /* 0x040fe20000400000 */
[----:B------:R-:W-:Y:S02]  /*6f30*/  HADD2.F32 R119, -RZ, R134.H1_H1 ;  /* 0x30000086ff777230 */ /* 0x000fe40000004100 */
[C---:B------:R-:W-:Y:S01]  /*6f40*/  FMUL R89, R121.reuse, R89 ;  /* 0x0000005979597220 */ /* 0x040fe20000400000 */
[----:B-1----:R-:W-:Y:S01]  /*6f50*/  SYNCS.ARRIVE.TRANS64.RED.A1T0 RZ, [UR4], RZ ;  /* 0x000000ffffff79a7 */ /* 0x002fe20008100404 */
[--C-:B------:R-:W-:Y:S02]  /*6f60*/  HADD2.F32 R131, -RZ, R135.reuse.H0_H0 ;  /* 0x20000087ff837230 */ /* 0x100fe40000004100 */
[C---:B------:R-:W-:Y:S01]  /*6f70*/  FMUL R90, R121.reuse, R90 ;  /* 0x0000005a795a7220 */ /* 0x040fe20000400000 */
[----:B------:R-:W-:Y:S02]  /*6f80*/  HADD2.F32 R132, -RZ, R135.H1_H1 ;  /* 0x30000087ff847230 */ /* 0x000fe40000004100 */
[C---:B------:R-:W-:Y:S01]  /*6f90*/  FMUL R91, R121.reuse, R91 ;  /* 0x0000005b795b7220 */ /* 0x040fe20000400000 */
[----:B------:R-:W-:Y:S02]  /*6fa0*/  HADD2.F32 R134, -RZ, R140.H1_H1 ;  /* 0x3000008cff867230 */ /* 0x000fe40000004100 */
[C---:B------:R-:W-:Y:S01]  /*6fb0*/  FMUL R92, R121.reuse, R92 ;  /* 0x0000005c795c7220 */ /* 0x040fe20000400000 */
[--C-:B------:R-:W-:Y:S02]  /*6fc0*/  HADD2.F32 R135, -RZ, R141.reuse.H0_H0 ;  /* 0x2000008dff877230 */ /* 0x100fe40000004100 */
[C---:B------:R-:W-:Y:S01]  /*6fd0*/  FMUL R93, R121.reuse, R93 ;  /* 0x0000005d795d7220 */ /* 0x040fe20000400000 */
[----:B------:R-:W-:Y:S02]  /*6fe0*/  HADD2.F32 R136, -RZ, R141.H1_H1 ;  /* 0x3000008dff887230 */ /* 0x000fe40000004100 */
[C---:B------:R-:W-:Y:S01]  /*6ff0*/  FMUL R94, R121.reuse, R94 ;  /* 0x0000005e795e7220 */ /* 0x040fe20000400000 */
[--C-:B------:R-:W-:Y:S02]  /*7000*/  HADD2.F32 R137, -RZ, R142.reuse.H0_H0 ;  /* 0x2000008eff897230 */ /* 0x100fe40000004100 */
[C---:B------:R-:W-:Y:S01]  /*7010*/  FMUL R95, R121.reuse, R95 ;  /* 0x0000005f795f7220 */ /* 0x040fe20000400000 */
[----:B------:R-:W-:Y:S02]  /*7020*/  HADD2.F32 R138, -RZ, R142.H1_H1 ;  /* 0x3000008eff8a7230 */ /* 0x000fe40000004100 */
[C---:B------:R-:W-:Y:S01]  /*7030*/  FMUL R96, R121.reuse, R96 ;  /* 0x0000006079607220 */ /* 0x040fe20000400000 */
[----:B------:R-:W-:Y:S02]  /*7040*/  HADD2.F32 R139, -RZ, R143.H0_H0 ;  /* 0x2000008fff8b7230 */ /* 0x000fe40000004100 */
[C---:B------:R-:W-:Y:S01]  /*7050*/  FMUL R97, R121.reuse, R97 ;  /* 0x0000006179617220 */ /* 0x040fe20000400000 */
        /* <DEDUP_REMOVED lines=46> */
[----:B------:R-:W-:Y:S02]  /*7340*/  HADD2.F32 R179, -RZ, R183.H0_H0 ;  /* 0x200000b7ffb37230 */ /* 0x000fe40000004100 */
[C---:B------:R-:W-:Y:S01]  /*7350*/  FMUL R57, R121.reuse, R57 ;  /* 0x0000003979397220 */ /* 0x040fe20000400000 */
[----:B------:R-:W-:Y:S01]  /*7360*/  ISETP.NE.AND P1, PT, R0, RZ, PT ;  /* 0x000000ff0000720c */ /* 0x000fe20003f25270 */
[C---:B------:R-:W-:Y:S01]  /*7370*/  FMUL R0, R121.reuse, R104 ;  /* 0x0000006879007220 */ /* 0x040fe20000400000 */
[C---:B------:R-:W-:Y:S01]  /*7380*/  FMUL R104, R121.reuse, R110 ;  /* 0x0000006e79687220 */ /* 0x040fe20000400000 */
[----:B------:R-:W-:Y:S01]  /*7390*/  FMUL R110, R121, R116 ;  /* 0x00000074796e7220 */ /* 0x000fe20000400000 */
[----:B------:R-:W-:Y:S02]  /*73a0*/  HADD2.F32 R116, -RZ, R133.H0_H0 ;  /* 0x20000085ff747230 */ /* 0x000fe40000004100 */
[C---:B------:R-:W-:Y:S01]  /*73b0*/  FFMA R0, R123.reuse, R122, R0 ;  /* 0x0000007a7b007223 */ /* 0x040fe20000000000 */
[C---:B------:R-:W-:Y:S01]  /*73c0*/  FFMA R3, R123.reuse, R124, R3 ;  /* 0x0000007c7b037223 */ /* 0x040fe20000000003 */
[C---:B------:R-:W-:Y:S01]  /*73d0*/  FFMA R20, R123.reuse, R125, R20 ;  /* 0x0000007d7b147223 */ /* 0x040fe20000000014 */
[C---:B------:R-:W-:Y:S01]  /*73e0*/  FFMA R21, R123.reuse, R126, R21 ;  /* 0x0000007e7b157223 */ /* 0x040fe20000000015 */
[C---:B------:R-:W-:Y:S01]  /*73f0*/  FFMA R22, R123.reuse, R127, R22 ;  /* 0x0000007f7b167223 */ /* 0x040fe20000000016 */
[C---:B------:R-:W-:Y:S01]  /*7400*/  FFMA R23, R123.reuse, R128, R23 ;  /* 0x000000807b177223 */ /* 0x040fe20000000017 */
[C---:B------:R-:W-:Y:S01]  /*7410*/  FFMA R104, R123.reuse, R129, R104 ;  /* 0x000000817b687223 */ /* 0x040fe20000000068 */
[----:B------:R-:W-:Y:S01]  /*7420*/  FFMA R105, R123, R130, R105 ;  /* 0x000000827b697223 */ /* 0x000fe20000000069 */
[----:B------:R-:W-:Y:S01]  /*7430*/  F2FP.F16.F32.PACK_AB R125, R21, R20 ;  /* 0x00000014157d723e */ /* 0x000fe200000000ff */
[----:B------:R-:W-:Y:S01]  /*7440*/  FFMA R106, R123, R114, R106 ;  /* 0x000000727b6a7223 */ /* 0x000fe2000000006a */
[----:B------:R-:W-:Y:S01]  /*7450*/  F2FP.F16.F32.PACK_AB R126, R23, R22 ;  /* 0x00000016177e723e */ /* 0x000fe200000000ff */
[----:B------:R-:W-:Y:S01]  /*7460*/  FFMA R107, R123, R115, R107 ;  /* 0x000000737b6b7223 */ /* 0x000fe2000000006b */
[----:B------:R-:W-:Y:S01]  /*7470*/  F2FP.F16.F32.PACK_AB R127, R105, R104 ;  /* 0x00000068697f723e */ /* 0x000fe200000000ff */
[C---:B------:R-:W-:Y:S01]  /*7480*/  FFMA R108, R123.reuse, R116, R108 ;  /* 0x000000747b6c7223 */ /* 0x040fe2000000006c */
[C---:B------:R-:W-:Y:S01]  /*7490*/  FFMA R109, R123.reuse, R117, R109 ;  /* 0x000000757b6d7223 */ /* 0x040fe2000000006d */
[----:B------:R-:W-:Y:S01]  /*74a0*/  FFMA R110, R123, R118, R110 ;  /* 0x000000767b6e7223 */ /* 0x000fe2000000006e */
[----:B------:R-:W-:Y:S01]  /*74b0*/  HADD2.F32 R133, -RZ, R140.H0_H0 ;  /* 0x2000008cff857230 */ /* 0x000fe20000004100 */
[----:B------:R-:W-:Y:S01]  /*74c0*/  F2FP.F16.F32.PACK_AB R20, R107, R106 ;  /* 0x0000006a6b14723e */ /* 0x000fe200000000ff */
[----:B------:R-:W-:Y:S01]  /*74d0*/  FFMA R111, R123, R119, R111 ;  /* 0x000000777b6f7223 */ /* 0x000fe2000000006f */
[----:B------:R-:W-:Y:S01]  /*74e0*/  F2FP.F16.F32.PACK_AB R21, R109, R108 ;  /* 0x0000006c6d15723e */ /* 0x000fe200000000ff */
[C---:B------:R-:W-:Y:S01]  /*74f0*/  FFMA R112, R123.reuse, R131, R112 ;  /* 0x000000837b707223 */ /* 0x040fe20000000070 */
[C---:B------:R-:W-:Y:S01]  /*7500*/  FFMA R113, R123.reuse, R132, R113 ;  /* 0x000000847b717223 */ /* 0x040fe20000000071 */
[----:B------:R-:W-:Y:S01]  /*7510*/  FFMA R88, R123, R133, R88 ;  /* 0x000000857b587223 */ /* 0x000fe20000000058 */
[----:B------:R-:W-:Y:S01]  /*7520*/  F2FP.F16.F32.PACK_AB R22, R111, R110 ;  /* 0x0000006e6f16723e */ /* 0x000fe200000000ff */
[C---:B------:R-:W-:Y:S01]  /*7530*/  FFMA R89, R123.reuse, R134, R89 ;  /* 0x000000867b597223 */ /* 0x040fe20000000059 */
[----:B------:R-:W-:Y:S01]  /*7540*/  FFMA R90, R123, R135, R90 ;  /* 0x000000877b5a7223 */ /* 0x000fe2000000005a */
[----:B------:R-:W-:Y:S01]  /*7550*/  F2FP.F16.F32.PACK_AB R23, R113, R112 ;  /* 0x000000707117723e */ /* 0x000fe200000000ff */
[----:B------:R-:W-:Y:S01]  /*7560*/  FFMA R91, R123, R136, R91 ;  /* 0x000000887b5b7223 */ /* 0x000fe2000000005b */
[----:B------:R-:W-:Y:S01]  /*7570*/  HADD2.F32 R140, -RZ, R143.H1_H1 ;  /* 0x3000008fff8c7230 */ /* 0x000fe20000004100 */
[----:B------:R-:W-:Y:S01]  /*7580*/  F2FP.F16.F32.PACK_AB R88, R89, R88 ;  /* 0x000000585958723e */ /* 0x000fe200000000ff */
[C---:B------:R-:W-:Y:S01]  /*7590*/  FFMA R92, R123.reuse, R137, R92 ;  /* 0x000000897b5c7223 */ /* 0x040fe2000000005c */
[----:B------:R-:W-:Y:S01]  /*75a0*/  FFMA R93, R123, R138, R93 ;  /* 0x0000008a7b5d7223 */ /* 0x000fe2000000005d */
[----:B------:R-:W-:Y:S01]  /*75b0*/  F2FP.F16.F32.PACK_AB R89, R91, R90 ;  /* 0x0000005a5b59723e */ /* 0x000fe200000000ff */
[C---:B------:R-:W-:Y:S01]  /*75c0*/  FFMA R94, R123.reuse, R139, R94 ;  /* 0x0000008b7b5e7223 */ /* 0x040fe2000000005e */
[----:B------:R-:W-:Y:S02]  /*75d0*/  HADD2.F32 R143, -RZ, R149.H0_H0 ;  /* 0x20000095ff8f7230 */ /* 0x000fe40000004100 */
        /* <DEDUP_REMOVED lines=22> */
[----:B------:R-:W-:Y:S02]  /*7740*/  HADD2.F32 R180, -RZ, R183.H1_H1 ;  /* 0x300000b7ffb47230 */ /* 0x000fe40000004100 */
[----:B------:R-:W-:Y:S01]  /*7750*/  FFMA R76, R123, R153, R76 ;  /* 0x000000997b4c7223 */ /* 0x000fe2000000004c */
[--C-:B------:R-:W-:Y:S01]  /*7760*/  HADD2.F32 R183, -RZ, R189.reuse.H0_H0 ;  /* 0x200000bdffb77230 */ /* 0x100fe20000004100 */
[----:B------:R-:W-:Y:S01]  /*7770*/  F2FP.F16.F32.PACK_AB R73, R75, R74 ;  /* 0x0000004a4b49723e */ /* 0x000fe200000000ff */
[----:B------:R-:W-:Y:S02]  /*7780*/  HADD2.F32 R184, -RZ, R189.H1_H1 ;  /* 0x300000bdffb87230 */ /* 0x000fe40000004100 */
[C---:B------:R-:W-:Y:S01]  /*7790*/  FFMA R77, R123.reuse, R154, R77 ;  /* 0x0000009a7b4d7223 */ /* 0x040fe2000000004d */
[--C-:B------:R-:W-:Y:S02]  /*77a0*/  HADD2.F32 R185, -RZ, R190.reuse.H0_H0 ;  /* 0x200000beffb97230 */ /* 0x100fe40000004100 */
[C---:B------:R-:W-:Y:S01]  /*77b0*/  FFMA R78, R123.reuse, R155, R78 ;  /* 0x0000009b7b4e7223 */ /* 0x040fe2000000004e */
[----:B------:R-:W-:Y:S02]  /*77c0*/  HADD2.F32 R186, -RZ, R190.H1_H1 ;  /* 0x300000beffba7230 */ /* 0x000fe40000004100 */
[----:B------:R-:W-:Y:S01]  /*77d0*/  FFMA R79, R123, R156, R79 ;  /* 0x0000009c7b4f7223 */ /* 0x000fe2000000004f */
[--C-:B------:R-:W-:Y:S01]  /*77e0*/  HADD2.F32 R189, -RZ, R196.reuse.H0_H0 ;  /* 0x200000c4ffbd7230 */ /* 0x100fe20000004100 */
[----:B------:R-:W-:Y:S01]  /*77f0*/  LOP3.LUT R218, R218, 0x600, RZ, 0xc0, !PT ;  /* 0x00000600dada7812 */ /* 0x000fe200078ec0ff */
[----:B------:R-:W-:Y:S01]  /*7800*/  HADD2.F32 R190, -RZ, R196.H1_H1 ;  /* 0x300000c4ffbe7230 */ /* 0x000fe20000004100 */
[----:B------:R-:W-:Y:S01]  /*7810*/  F2FP.F16.F32.PACK_AB R74, R77, R76 ;  /* 0x0000004c4d4a723e */ /* 0x000fe200000000ff */
[----:B------:R-:W-:Y:S01]  /*7820*/  HADD2.F32 R159, -RZ, R165.H0_H0 ;  /* 0x200000a5ff9f7230 */ /* 0x000fe20000004100 */
[----:B------:R-:W-:Y:S01]  /*7830*/  F2FP.F16.F32.PACK_AB R75, R79, R78 ;  /* 0x0000004e4f4b723e */ /* 0x000fe200000000ff */
[--C-:B------:R-:W-:Y:S02]  /*7840*/  HADD2.F32 R195, -RZ, R199.reuse.H0_H0 ;  /* 0x200000c7ffc37230 */ /* 0x100fe40000004100 */
[C---:B------:R-:W-:Y:S01]  /*7850*/  FFMA R80, R123.reuse, R157, R80 ;  /* 0x0000009d7b507223 */ /* 0x040fe20000000050 */
[----:B------:R-:W-:Y:S02]  /*7860*/  HADD2.F32 R196, -RZ, R199.H1_H1 ;  /* 0x300000c7ffc47230 */ /* 0x000fe40000004100 */
[C---:B------:R-:W-:Y:S01]  /*7870*/  FFMA R81, R123.reuse, R158, R81 ;  /* 0x0000009e7b517223 */ /* 0x040fe20000000051 */
[----:B------:R-:W-:Y:S02]  /*7880*/  HADD2.F32 R160, -RZ, R165.H1_H1 ;  /* 0x300000a5ffa07230 */ /* 0x000fe40000004100 */
[----:B------:R-:W-:Y:S01]  /*7890*/  FFMA R82, R123, R159, R82 ;  /* 0x0000009f7b527223 */ /* 0x000fe20000000052 */
[--C-:B------:R-:W-:Y:S02]  /*78a0*/  HADD2.F32 R199, -RZ, R205.reuse.H0_H0 ;  /* 0x200000cdffc77230 */ /* 0x100fe40000004100 */
[----:B------:R-:W-:Y:S01]  /*78b0*/  FMUL R58, R121, R58 ;  /* 0x0000003a793a7220 */ /* 0x000fe20000400000 */
[----:B------:R-:W-:Y:S01]  /*78c0*/  HADD2.F32 R200, -RZ, R205.H1_H1 ;  /* 0x300000cdffc87230 */ /* 0x000fe20000004100 */
[----:B------:R-:W-:Y:S01]  /*78d0*/  F2FP.F16.F32.PACK_AB R80, R81, R80 ;  /* 0x000000505150723e */ /* 0x000fe200000000ff */
[--C-:B------:R-:W-:Y:S02]  /*78e0*/  HADD2.F32 R201, -RZ, R206.reuse.H0_H0 ;  /* 0x200000ceffc97230 */ /* 0x100fe40000004100 */
[----:B------:R-:W-:Y:S01]  /*78f0*/  FFMA R83, R123, R160, R83 ;  /* 0x000000a07b537223 */ /* 0x000fe20000000053 */
[----:B------:R-:W-:Y:S01]  /*7900*/  HADD2.F32 R202, -RZ, R206.H1_H1 ;  /* 0x300000ceffca7230 */ /* 0x000fe20000004100 */
[----:B------:R-:W-:Y:S01]  /*7910*/  LOP3.LUT R241, R241, 0x18, R224, 0x78, !PT ;  /* 0x00000018f1f17812 */ /* 0x000fe200078e78e0 */
[----:B------:R-:W-:Y:S02]  /*7920*/  HADD2.F32 R161, -RZ, R166.H0_H0 ;  /* 0x200000a6ffa17230 */ /* 0x000fe40000004100 */
[----:B------:R-:W-:Y:S01]  /*7930*/  FMUL R59, R121, R59 ;  /* 0x0000003b793b7220 */ /* 0x000fe20000400000 */
[--C-:B------:R-:W-:Y:S01]  /*7940*/  HADD2.F32 R205, -RZ, R212.reuse.H0_H0 ;  /* 0x200000d4ffcd7230 */ /* 0x100fe20000004100 */
[----:B------:R-:W-:Y:S01]  /*7950*/  F2FP.F16.F32.PACK_AB R81, R83, R82 ;  /* 0x000000525351723e */ /* 0x000fe200000000ff */
[----:B------:R-:W-:Y:S02]  /*7960*/  HADD2.F32 R206, -RZ, R212.H1_H1 ;  /* 0x300000d4ffce7230 */ /* 0x000fe40000004100 */
[----:B------:R-:W-:Y:S01]  /*7970*/  FFMA R84, R123, R161, R84 ;  /* 0x000000a17b547223 */ /* 0x000fe20000000054 */
[----:B------:R-:W-:Y:S02]  /*7980*/  HADD2.F32 R162, -RZ, R166.H1_H1 ;  /* 0x300000a6ffa27230 */ /* 0x000fe40000004100 */
[C---:B------:R-:W-:Y:S01]  /*7990*/  FMUL R60, R121.reuse, R60 ;  /* 0x0000003c793c7220 */ /* 0x040fe20000400000 */
[--C-:B------:R-:W-:Y:S02]  /*79a0*/  HADD2.F32 R211, -RZ, R215.reuse.H0_H0 ;  /* 0x200000d7ffd37230 */ /* 0x100fe40000004100 */
[----:B------:R-:W-:Y:S01]  /*79b0*/  FMUL R61, R121, R61 ;  /* 0x0000003d793d7220 */ /* 0x000fe20000400000 */
[----:B------:R-:W-:Y:S02]  /*79c0*/  HADD2.F32 R212, -RZ, R215.H1_H1 ;  /* 0x300000d7ffd47230 */ /* 0x000fe40000004100 */
[C---:B------:R-:W-:Y:S01]  /*79d0*/  FFMA R85, R123.reuse, R162, R85 ;  /* 0x000000a27b557223 */ /* 0x040fe20000000055 */
[--C-:B------:R-:W-:Y:S02]  /*79e0*/  HADD2.F32 R215, -RZ, R221.reuse.H0_H0 ;  /* 0x200000ddffd77230 */ /* 0x100fe40000004100 */
[----:B------:R-:W-:Y:S01]  /*79f0*/  FFMA R86, R123, R163, R86 ;  /* 0x000000a37b567223 */ /* 0x000fe20000000056 */
[----:B------:R-:W-:Y:S01]  /*7a00*/  HADD2.F32 R216, -RZ, R221.H1_H1 ;  /* 0x300000ddffd87230 */ /* 0x000fe20000004100 */
[--C-:B------:R-:W-:Y:S01]  /*7a10*/  LOP3.LUT R221, R218, 0x20, R242.reuse, 0xf8, !PT ;  /* 0x00000020dadd7812 */ /* 0x100fe200078ef8f2 */
[--C-:B------:R-:W-:Y:S01]  /*7a20*/  HADD2.F32 R165, -RZ, R172.reuse.H0_H0 ;  /* 0x200000acffa57230 */ /* 0x100fe20000004100 */
[----:B------:R-:W-:Y:S01]  /*7a30*/  F2FP.F16.F32.PACK_AB R82, R85, R84 ;  /* 0x000000545552723e */ /* 0x000fe200000000ff */
[----:B------:R-:W-:Y:S01]  /*7a40*/  HADD2.F32 R166, -RZ, R172.H1_H1 ;  /* 0x300000acffa67230 */ /* 0x000fe20000004100 */
[----:B------:R-:W-:Y:S01]  /*7a50*/  LOP3.LUT R242, R221, 0x100, R242, 0xf8, !PT ;  /* 0x00000100ddf27812 */ /* 0x000fe200078ef8f2 */
[C---:B------:R-:W-:Y:S01]  /*7a60*/  FFMA R87, R123.reuse, R164, R87 ;  /* 0x000000a47b577223 */ /* 0x040fe20000000057 */
[C---:B------:R-:W-:Y:S01]  /*7a70*/  FFMA R56, R123.reuse, R165, R56 ;  /* 0x000000a57b387223 */ /* 0x040fe20000000038 */
[--C-:B------:R-:W-:Y:S02]  /*7a80*/  HADD2.F32 R171, -RZ, R175.reuse.H0_H0 ;  /* 0x200000afffab7230 */ /* 0x100fe40000004100 */
[C---:B------:R-:W-:Y:S01]  /*7a90*/  FFMA R57, R123.reuse, R166, R57 ;  /* 0x000000a67b397223 */ /* 0x040fe20000000039 */
[----:B------:R-:W-:Y:S01]  /*7aa0*/  LOP3.LUT R124, R242, R241, RZ, 0xfc, !PT ;  /* 0x000000f1f27c7212 */ /* 0x000fe200078efcff */
[----:B------:R-:W-:Y:S01]  /*7ab0*/  FFMA R58, R123, R167, R58 ;  /* 0x000000a77b3a7223 */ /* 0x000fe2000000003a */
[----:B------:R-:W-:Y:S01]  /*7ac0*/  F2FP.F16.F32.PACK_AB R83, R87, R86 ;  /* 0x000000565753723e */ /* 0x000fe200000000ff */
[----:B------:R-:W-:Y:S01]  /*7ad0*/  FFMA R59, R123, R168, R59 ;  /* 0x000000a87b3b7223 */ /* 0x000fe2000000003b */
[----:B------:R-:W-:Y:S01]  /*7ae0*/  F2FP.F16.F32.PACK_AB R56, R57, R56 ;  /* 0x000000383938723e */ /* 0x000fe200000000ff */
[C---:B------:R-:W-:Y:S01]  /*7af0*/  FFMA R60, R123.reuse, R169, R60 ;  /* 0x000000a97b3c7223 */ /* 0x040fe2000000003c */
[----:B------:R-:W-:Y:S01]  /*7b00*/  FFMA R61, R123, R170, R61 ;  /* 0x000000aa7b3d7223 */ /* 0x000fe2000000003d */
[----:B------:R-:W-:Y:S01]  /*7b10*/  HADD2.F32 R172, -RZ, R175.H1_H1 ;  /* 0x300000afffac7230 */ /* 0x000fe20000004100 */
[----:B------:R-:W-:Y:S01]  /*7b20*/  F2FP.F16.F32.PACK_AB R57, R59, R58 ;  /* 0x0000003a3b39723e */ /* 0x000fe200000000ff */
[C---:B------:R-:W-:Y:S01]  /*7b30*/  FMUL R62, R121.reuse, R62 ;  /* 0x0000003e793e7220 */ /* 0x040fe20000400000 */
[----:B------:R-:W-:Y:S01]  /*7b40*/  MOV R122, UR44 ;  /* 0x0000002c007a7c02 */ /* 0x000fe20008000f00 */
[----:B------:R-:W-:Y:S01]  /*7b50*/  FMUL R63, R121, R63 ;  /* 0x0000003f793f7220 */ /* 0x000fe20000400000 */
[----:B------:R-:W-:Y:S01]  /*7b60*/  F2FP.F16.F32.PACK_AB R58, R61, R60 ;  /* 0x0000003c3d3a723e */ /* 0x000fe200000000ff */
[----:B------:R-:W-:Y:S01]  /*7b70*/  FFMA R62, R123, R171, R62 ;  /* 0x000000ab7b3e7223 */ /* 0x000fe2000000003e */
[----:B------:R-:W-:Y:S01]  /*7b80*/  FMUL R64, R121, R64 ;  /* 0x0000004079407220 */ /* 0x000fe20000400000 */
[----:B------:R-:W-:Y:S01]  /*7b90*/  UMOV UR7, 0x400 ;  /* 0x0000040000077882 */ /* 0x000fe20000000000 */
[----:B------:R-:W-:Y:S01]  /*7ba0*/  IMAD R122, R122, 0x3800, R124 ;  /* 0x000038007a7a7824 */ /* 0x000fe200078e027c */
[----:B------:R-:W-:Y:S01]  /*7bb0*/  F2FP.F16.F32.PACK_AB R124, R3, R0 ;  /* 0x00000000037c723e */ /* 0x000fe200000000ff */
[----:B------:R-:W-:Y:S01]  /*7bc0*/  ULEA UR7, UR60, UR7, 0x18 ;  /* 0x000000073c077291 */ /* 0x000fe2000f8ec0ff */
[C---:B------:R-:W-:Y:S01]  /*7bd0*/  FFMA R63, R123.reuse, R172, R63 ;  /* 0x000000ac7b3f7223 */ /* 0x040fe2000000003f */
[----:B------:R-:W-:Y:S01]  /*7be0*/  FFMA R64, R123, R173, R64 ;  /* 0x000000ad7b407223 */ /* 0x000fe20000000040 */
[C---:B------:R-:W-:Y:S01]  /*7bf0*/  FMUL R65, R121.reuse, R65 ;  /* 0x0000004179417220 */ /* 0x040fe20000400000 */
[--C-:B------:R-:W-:Y:S02]  /*7c00*/  HADD2.F32 R175, -RZ, R181.reuse.H0_H0 ;  /* 0x200000b5ffaf7230 */ /* 0x100fe40000004100 */
[----:B------:R-:W-:Y:S01]  /*7c10*/  FMUL R66, R121, R66 ;  /* 0x0000004279427220 */ /* 0x000fe20000400000 */
[----:B------:R-:W-:Y:S01]  /*7c20*/  HADD2.F32 R176, -RZ, R181.H1_H1 ;  /* 0x300000b5ffb07230 */ /* 0x000fe20000004100 */
[----:B------:R-:W-:Y:S01]  /*7c30*/  LEA R0, R122, UR7, 0x1 ;  /* 0x000000077a007c11 */ /* 0x000fe2000f8e08ff */
[----:B------:R-:W-:Y:S01]  /*7c40*/  FFMA R65, R123, R174, R65 ;  /* 0x000000ae7b417223 */ /* 0x000fe20000000041 */
[----:B------:R-:W-:Y:S01]  /*7c50*/  F2FP.F16.F32.PACK_AB R59, R63, R62 ;  /* 0x0000003e3f3b723e */ /* 0x000fe200000000ff */
[----:B------:R-:W-:Y:S01]  /*7c60*/  FFMA R66, R123, R175, R66 ;  /* 0x000000af7b427223 */ /* 0x000fe20000000042 */
[C---:B------:R-:W-:Y:S01]  /*7c70*/  IADD3 R122, PT, PT, R0.reuse, 0x200, RZ ;  /* 0x00000200007a7810 */ /* 0x040fe20007ffe0ff */
[----:B------:R1:W-:Y:S01]  /*7c80*/  STSM.16.M88.4 [R0+0x200], R124 ;  /* 0x0002007c00007844 */ /* 0x0003e20000000200 */
[----:B------:R-:W-:Y:S01]  /*7c90*/  F2FP.F16.F32.PACK_AB R64, R65, R64 ;  /* 0x000000404140723e */ /* 0x000fe200000000ff */
[C---:B------:R-:W-:Y:S01]  /*7ca0*/  FMUL R67, R121.reuse, R67 ;  /* 0x0000004379437220 */ /* 0x040fe20000400000 */
[--C-:B------:R-:W-:Y:S01]  /*7cb0*/  HADD2.F32 R177, -RZ, R182.reuse.H0_H0 ;  /* 0x200000b6ffb17230 */ /* 0x100fe20000004100 */
[----:B------:R-:W-:Y:S01]  /*7cc0*/  IADD3 R3, PT, PT, R0, 0x220, RZ ;  /* 0x0000022000037810 */ /* 0x000fe20007ffe0ff */
[----:B------:R-:W-:Y:S01]  /*7cd0*/  FMUL R68, R121, R68 ;  /* 0x0000004479447220 */ /* 0x000fe20000400000 */
[----:B------:R-:W-:Y:S01]  /*7ce0*/  HADD2.F32 R178, -RZ, R182.H1_H1 ;  /* 0x300000b6ffb27230 */ /* 0x000fe20000004100 */
[----:B------:R-:W-:Y:S01]  /*7cf0*/  @P0 IADD3 R3, PT, PT, R122, -0x20, RZ ;  /* 0xffffffe07a030810 */ /* 0x000fe20007ffe0ff */
[C---:B------:R-:W-:Y:S01]  /*7d00*/  FFMA R67, R123.reuse, R176, R67 ;  /* 0x000000b07b437223 */ /* 0x040fe20000000043 */
[----:B------:R-:W-:Y:S01]  /*7d10*/  FFMA R68, R123, R177, R68 ;  /* 0x000000b17b447223 */ /* 0x000fe20000000044 */
[C---:B------:R-:W-:Y:S01]  /*7d20*/  FMUL R69, R121.reuse, R69 ;  /* 0x0000004579457220 */ /* 0x040fe20000400000 */
[----:B------:R-:W-:Y:S01]  /*7d30*/  FMUL R70, R121, R70 ;  /* 0x0000004679467220 */ /* 0x000fe20000400000 */
[----:B------:R1:W-:Y:S01]  /*7d40*/  STSM.16.M88.4 [R3], R20 ;  /* 0x0000001403007844 */ /* 0x0003e20000000200 */
[----:B------:R-:W-:Y:S01]  /*7d50*/  F2FP.F16.F32.PACK_AB R65, R67, R66 ;  /* 0x000000424341723e */ /* 0x000fe200000000ff */
[C---:B------:R-:W-:Y:S01]  /*7d60*/  FFMA R69, R123.reuse, R178, R69 ;  /* 0x000000b27b457223 */ /* 0x040fe20000000045 */
[----:B------:R-:W-:Y:S05]  /*7d70*/  FFMA R70, R123, R179, R70 ;  /* 0x000000b37b467223 */ /* 0x000fea0000000046 */
[----:B------:R1:W-:Y:S01]  /*7d80*/  STSM.16.M88.4 [R0+0x1200], R88 ;  /* 0x0012005800007844 */ /* 0x0003e20000000200 */
[----:B------:R-:W-:Y:S01]  /*7d90*/  FMUL R71, R121, R71 ;  /* 0x0000004779477220 */ /* 0x000fe20000400000 */
[--C-:B------:R-:W-:Y:S01]  /*7da0*/  HADD2.F32 R181, -RZ, R188.reuse.H0_H0 ;  /* 0x200000bcffb57230 */ /* 0x100fe20000004100 */
[----:B------:R-:W-:Y:S05]  /*7db0*/  F2FP.F16.F32.PACK_AB R66, R69, R68 ;  /* 0x000000444542723e */ /* 0x000fea00000000ff */
[----:B------:R1:W-:Y:S01]  /*7dc0*/  STSM.16.M88.4 [R3+0x1000], R96 ;  /* 0x0010006003007844 */ /* 0x0003e20000000200 */
[----:B------:R-:W-:Y:S01]  /*7dd0*/  FFMA R71, R123, R180, R71 ;  /* 0x000000b47b477223 */ /* 0x000fe20000000047 */
[----:B------:R-:W-:Y:S02]  /*7de0*/  HADD2.F32 R182, -RZ, R188.H1_H1 ;  /* 0x300000bcffb67230 */ /* 0x000fe40000004100 */
[C---:B------:R-:W-:Y:S04]  /*7df0*/  FMUL R40, R121.reuse, R40 ;  /* 0x0000002879287220 */ /* 0x040fe80000400000 */
[----:B------:R1:W-:Y:S01]  /*7e00*/  STSM.16.M88.4 [R0+0x2200], R72 ;  /* 0x0022004800007844 */ /* 0x0003e20000000200 */
[----:B------:R-:W-:Y:S01]  /*7e10*/  FMUL R41, R121, R41 ;  /* 0x0000002979297220 */ /* 0x000fe20000400000 */
[----:B------:R-:W-:Y:S01]  /*7e20*/  F2FP.F16.F32.PACK_AB R67, R71, R70 ;  /* 0x000000464743723e */ /* 0x000fe200000000ff */
[C---:B------:R-:W-:Y:S05]  /*7e30*/  FFMA R40, R123.reuse, R181, R40 ;  /* 0x000000b57b287223 */ /* 0x040fea0000000028 */
[----:B------:R1:W-:Y:S01]  /*7e40*/  STSM.16.M88.4 [R3+0x2000], R80 ;  /* 0x0020005003007844 */ /* 0x0003e20000000200 */
[----:B------:R-:W-:Y:S01]  /*7e50*/  FFMA R41, R123, R182, R41 ;  /* 0x000000b67b297223 */ /* 0x000fe20000000029 */
[C---:B------:R-:W-:Y:S01]  /*7e60*/  FMUL R42, R121.reuse, R42 ;  /* 0x0000002a792a7220 */ /* 0x040fe20000400000 */
[C---:B------:R-:W-:Y:S05]  /*7e70*/  FMUL R43, R121.reuse, R43 ;  /* 0x0000002b792b7220 */ /* 0x040fea0000400000 */
[----:B------:R1:W-:Y:S01]  /*7e80*/  STSM.16.M88.4 [R0+0x3200], R56 ;  /* 0x0032003800007844 */ /* 0x0003e20000000200 */
[----:B------:R-:W-:Y:S01]  /*7e90*/  FMUL R44, R121, R44 ;  /* 0x0000002c792c7220 */ /* 0x000fe20000400000 */
[----:B------:R-:W-:Y:S01]  /*7ea0*/  F2FP.F16.F32.PACK_AB R40, R41, R40 ;  /* 0x000000282928723e */ /* 0x000fe200000000ff */
[C---:B------:R-:W-:Y:S05]  /*7eb0*/  FFMA R42, R123.reuse, R183, R42 ;  /* 0x000000b77b2a7223 */ /* 0x040fea000000002a */
[----:B------:R1:W-:Y:S01]  /*7ec0*/  STSM.16.M88.4 [R3+0x3000], R64 ;  /* 0x0030004003007844 */ /* 0x0003e20000000200 */
[C---:B------:R-:W-:Y:S01]  /*7ed0*/  FFMA R43, R123.reuse, R184, R43 ;  /* 0x000000b87b2b7223 */ /* 0x040fe2000000002b */
[----:B------:R-:W-:Y:S01]  /*7ee0*/  FFMA R44, R123, R185, R44 ;  /* 0x000000b97b2c7223 */ /* 0x000fe2000000002c */
[--C-:B------:R-:W-:Y:S02]  /*7ef0*/  HADD2.F32 R187, -RZ, R191.reuse.H0_H0 ;  /* 0x200000bfffbb7230 */ /* 0x100fe40000004100 */
[----:B------:R-:W-:Y:S01]  /*7f00*/  FMUL R45, R121, R45 ;  /* 0x0000002d792d7220 */ /* 0x000fe20000400000 */
[----:B------:R-:W-:Y:S01]  /*7f10*/  HADD2.F32 R188, -RZ, R191.H1_H1 ;  /* 0x300000bfffbc7230 */ /* 0x000fe20000004100 */
[----:B------:R-:W-:Y:S01]  /*7f20*/  F2FP.F16.F32.PACK_AB R41, R43, R42 ;  /* 0x0000002a2b29723e */ /* 0x000fe200000000ff */
[----:B------:R-:W-:Y:S01]  /*7f30*/  FMUL R46, R121, R46 ;  /* 0x0000002e792e7220 */ /* 0x000fe20000400000 */
[----:B------:R-:W-:Y:S01]  /*7f40*/  FFMA R45, R123, R186, R45 ;  /* 0x000000ba7b2d7223 */ /* 0x000fe2000000002d */
[C---:B------:R-:W-:Y:S01]  /*7f50*/  FMUL R47, R121.reuse, R47 ;  /* 0x0000002f792f7220 */ /* 0x040fe20000400000 */
[----:B------:R-:W-:Y:S01]  /*7f60*/  FMUL R48, R121, R48 ;  /* 0x0000003079307220 */ /* 0x000fe20000400000 */
[----:B------:R-:W-:Y:S01]  /*7f70*/  FFMA R46, R123, R187, R46 ;  /* 0x000000bb7b2e7223 */ /* 0x000fe2000000002e */
[----:B------:R-:W-:Y:S01]  /*7f80*/  FMUL R49, R121, R49 ;  /* 0x0000003179317220 */ /* 0x000fe20000400000 */
[--C-:B------:R-:W-:Y:S01]  /*7f90*/  HADD2.F32 R191, -RZ, R197.reuse.H0_H0 ;  /* 0x200000c5ffbf7230 */ /* 0x100fe20000004100 */
[----:B------:R-:W-:Y:S01]  /*7fa0*/  F2FP.F16.F32.PACK_AB R42, R45, R44 ;  /* 0x0000002c2d2a723e */ /* 0x000fe200000000ff */
[C---:B------:R-:W-:Y:S01]  /*7fb0*/  FFMA R47, R123.reuse, R188, R47 ;  /* 0x000000bc7b2f7223 */ /* 0x040fe2000000002f */
[C---:B------:R-:W-:Y:S01]  /*7fc0*/  FFMA R48, R123.reuse, R189, R48 ;  /* 0x000000bd7b307223 */ /* 0x040fe20000000030 */
[----:B------:R-:W-:Y:S01]  /*7fd0*/  FFMA R49, R123, R190, R49 ;  /* 0x000000be7b317223 */ /* 0x000fe20000000031 */
[----:B------:R-:W-:Y:S01]  /*7fe0*/  FMUL R50, R121, R50 ;  /* 0x0000003279327220 */ /* 0x000fe20000400000 */
[----:B------:R-:W-:Y:S01]  /*7ff0*/  HADD2.F32 R192, -RZ, R197.H1_H1 ;  /* 0x300000c5ffc07230 */ /* 0x000fe20000004100 */
[----:B------:R-:W-:Y:S01]  /*8000*/  F2FP.F16.F32.PACK_AB R43, R47, R46 ;  /* 0x0000002e2f2b723e */ /* 0x000fe200000000ff */
[----:B------:R-:W-:Y:S01]  /*8010*/  FMUL R51, R121, R51 ;  /* 0x0000003379337220 */ /* 0x000fe20000400000 */
[--C-:B------:R-:W-:Y:S01]  /*8020*/  HADD2.F32 R193, -RZ, R198.reuse.H0_H0 ;  /* 0x200000c6ffc17230 */ /* 0x100fe20000004100 */
[----:B------:R-:W-:Y:S01]  /*8030*/  F2FP.F16.F32.PACK_AB R48, R49, R48 ;  /* 0x000000303130723e */ /* 0x000fe200000000ff */
[C---:B------:R-:W-:Y:S01]  /*8040*/  FFMA R50, R123.reuse, R191, R50 ;  /* 0x000000bf7b327223 */ /* 0x040fe20000000032 */
[----:B------:R1:W-:Y:S01]  /*8050*/  STSM.16.M88.4 [R0+0x4200], R40 ;  /* 0x0042002800007844 */ /* 0x0003e20000000200 */
[----:B------:R-:W-:Y:S01]  /*8060*/  FFMA R51, R123, R192, R51 ;  /* 0x000000c07b337223 */ /* 0x000fe20000000033 */
[C---:B------:R-:W-:Y:S01]  /*8070*/  FMUL R52, R121.reuse, R52 ;  /* 0x0000003479347220 */ /* 0x040fe20000400000 */
[----:B------:R-:W-:Y:S02]  /*8080*/  HADD2.F32 R194, -RZ, R198.H1_H1 ;  /* 0x300000c6ffc27230 */ /* 0x000fe40000004100 */
[C---:B------:R-:W-:Y:S01]  /*8090*/  FMUL R53, R121.reuse, R53 ;  /* 0x0000003579357220 */ /* 0x040fe20000400000 */
[----:B------:R-:W-:Y:S01]  /*80a0*/  FMUL R54, R121, R54 ;  /* 0x0000003679367220 */ /* 0x000fe20000400000 */
[----:B------:R-:W-:Y:S01]  /*80b0*/  F2FP.F16.F32.PACK_AB R49, R51, R50 ;  /* 0x000000323331723e */ /* 0x000fe200000000ff */
[C---:B------:R-:W-:Y:S01]  /*80c0*/  FFMA R52, R123.reuse, R193, R52 ;  /* 0x000000c17b347223 */ /* 0x040fe20000000034 */
[C---:B------:R-:W-:Y:S01]  /*80d0*/  FFMA R53, R123.reuse, R194, R53 ;  /* 0x000000c27b357223 */ /* 0x040fe20000000035 */
[----:B------:R-:W-:Y:S01]  /*80e0*/  FFMA R54, R123, R195, R54 ;  /* 0x000000c37b367223 */ /* 0x000fe20000000036 */
[C---:B------:R-:W-:Y:S01]  /*80f0*/  FMUL R55, R121.reuse, R55 ;  /* 0x0000003779377220 */ /* 0x040fe20000400000 */
[--C-:B------:R-:W-:Y:S02]  /*8100*/  HADD2.F32 R197, -RZ, R204.reuse.H0_H0 ;  /* 0x200000ccffc57230 */ /* 0x100fe40000004100 */
[----:B------:R-:W-:Y:S01]  /*8110*/  FMUL R24, R121, R24 ;  /* 0x0000001879187220 */ /* 0x000fe20000400000 */
[----:B------:R-:W-:Y:S01]  /*8120*/  HADD2.F32 R198, -RZ, R204.H1_H1 ;  /* 0x300000ccffc67230 */ /* 0x000fe20000004100 */
[----:B------:R-:W-:Y:S01]  /*8130*/  F2FP.F16.F32.PACK_AB R50, R53, R52 ;  /* 0x000000343532723e */ /* 0x000fe200000000ff */
[C---:B------:R-:W-:Y:S01]  /*8140*/  FFMA R55, R123.reuse, R196, R55 ;  /* 0x000000c47b377223 */ /* 0x040fe20000000037 */
[----:B------:R-:W-:Y:S01]  /*8150*/  FFMA R24, R123, R197, R24 ;  /* 0x000000c57b187223 */ /* 0x000fe20000000018 */
[C---:B------:R-:W-:Y:S01]  /*8160*/  FMUL R25, R121.reuse, R25 ;  /* 0x0000001979197220 */ /* 0x040fe20000400000 */
[C---:B------:R-:W-:Y:S01]  /*8170*/  FMUL R26, R121.reuse, R26 ;  /* 0x0000001a791a7220 */ /* 0x040fe20000400000 */
[----:B------:R-:W-:Y:S01]  /*8180*/  FMUL R27, R121, R27 ;  /* 0x0000001b791b7220 */ /* 0x000fe20000400000 */
[----:B------:R-:W-:Y:S01]  /*8190*/  F2FP.F16.F32.PACK_AB R51, R55, R54 ;  /* 0x000000363733723e */ /* 0x000fe200000000ff */
[C---:B------:R-:W-:Y:S01]  /*81a0*/  FFMA R25, R123.reuse, R198, R25 ;  /* 0x000000c67b197223 */ /* 0x040fe20000000019 */
[C---:B------:R-:W-:Y:S01]  /*81b0*/  FFMA R26, R123.reuse, R199, R26 ;  /* 0x000000c77b1a7223 */ /* 0x040fe2000000001a */
[----:B------:R-:W-:Y:S01]  /*81c0*/  FFMA R27, R123, R200, R27 ;  /* 0x000000c87b1b7223 */ /* 0x000fe2000000001b */
[----:B------:R-:W-:Y:S01]  /*81d0*/  FMUL R28, R121, R28 ;  /* 0x0000001c791c7220 */ /* 0x000fe20000400000 */
[----:B------:R1:W-:Y:S01]  /*81e0*/  STSM.16.M88.4 [R3+0x4000], R48 ;  /* 0x0040003003007844 */ /* 0x0003e20000000200 */
[----:B------:R-:W-:Y:S01]  /*81f0*/  F2FP.F16.F32.PACK_AB R24, R25, R24 ;  /* 0x000000181918723e */ /* 0x000fe200000000ff */
[--C-:B------:R-:W-:Y:S01]  /*8200*/  HADD2.F32 R203, -RZ, R207.reuse.H0_H0 ;  /* 0x200000cfffcb7230 */ /* 0x100fe20000004100 */
[----:B------:R-:W-:Y:S01]  /*8210*/  F2FP.F16.F32.PACK_AB R25, R27, R26 ;  /* 0x0000001a1b19723e */ /* 0x000fe200000000ff */
[----:B------:R-:W-:Y:S01]  /*8220*/  FFMA R28, R123, R201, R28 ;  /* 0x000000c97b1c7223 */ /* 0x000fe2000000001c */
[C---:B------:R-:W-:Y:S01]  /*8230*/  FMUL R29, R121.reuse, R29 ;  /* 0x0000001d791d7220 */ /* 0x040fe20000400000 */
[----:B------:R-:W-:Y:S02]  /*8240*/  HADD2.F32 R204, -RZ, R207.H1_H1 ;  /* 0x300000cfffcc7230 */ /* 0x000fe40000004100 */
[C---:B------:R-:W-:Y:S01]  /*8250*/  FMUL R30, R121.reuse, R30 ;  /* 0x0000001e791e7220 */ /* 0x040fe20000400000 */
[----:B------:R-:W-:Y:S01]  /*8260*/  FMUL R31, R121, R31 ;  /* 0x0000001f791f7220 */ /* 0x000fe20000400000 */
[----:B------:R-:W-:Y:S01]  /*8270*/  FFMA R29, R123, R202, R29 ;  /* 0x000000ca7b1d7223 */ /* 0x000fe2000000001d */
[----:B------:R-:W-:Y:S01]  /*8280*/  FMUL R32, R121, R32 ;  /* 0x0000002079207220 */ /* 0x000fe20000400000 */
[C---:B------:R-:W-:Y:S01]  /*8290*/  FFMA R30, R123.reuse, R203, R30 ;  /* 0x000000cb7b1e7223 */ /* 0x040fe2000000001e */
[----:B------:R-:W-:Y:S01]  /*82a0*/  FFMA R31, R123, R204, R31 ;  /* 0x000000cc7b1f7223 */ /* 0x000fe2000000001f */
[----:B------:R-:W-:Y:S01]  /*82b0*/  FMUL R33, R121, R33 ;  /* 0x0000002179217220 */ /* 0x000fe20000400000 */
[--C-:B------:R-:W-:Y:S01]  /*82c0*/  HADD2.F32 R207, -RZ, R213.reuse.H0_H0 ;  /* 0x200000d5ffcf7230 */ /* 0x100fe20000004100 */
[----:B------:R-:W-:Y:S01]  /*82d0*/  F2FP.F16.F32.PACK_AB R26, R29, R28 ;  /* 0x0000001c1d1a723e */ /* 0x000fe200000000ff */
[----:B------:R-:W-:Y:S01]  /*82e0*/  FFMA R32, R123, R205, R32 ;  /* 0x000000cd7b207223 */ /* 0x000fe20000000020 */
[----:B------:R-:W-:Y:S01]  /*82f0*/  F2FP.F16.F32.PACK_AB R27, R31, R30 ;  /* 0x0000001e1f1b723e */ /* 0x000fe200000000ff */
[----:B------:R-:W-:Y:S01]  /*8300*/  FFMA R33, R123, R206, R33 ;  /* 0x000000ce7b217223 */ /* 0x000fe20000000021 */
[C---:B------:R-:W-:Y:S01]  /*8310*/  FMUL R34, R121.reuse, R34 ;  /* 0x0000002279227220 */ /* 0x040fe20000400000 */
[----:B------:R-:W-:Y:S02]  /*8320*/  HADD2.F32 R208, -RZ, R213.H1_H1 ;  /* 0x300000d5ffd07230 */ /* 0x000fe40000004100 */
[----:B------:R-:W-:Y:S01]  /*8330*/  FMUL R35, R121, R35 ;  /* 0x0000002379237220 */ /* 0x000fe20000400000 */
[--C-:B------:R-:W-:Y:S01]  /*8340*/  HADD2.F32 R209, -RZ, R214.reuse.H0_H0 ;  /* 0x200000d6ffd17230 */ /* 0x100fe20000004100 */
[----:B------:R1:W-:Y:S01]  /*8350*/  STSM.16.M88.4 [R0+0x5200], R24 ;  /* 0x0052001800007844 */ /* 0x0003e20000000200 */
[----:B------:R-:W-:Y:S01]  /*8360*/  F2FP.F16.F32.PACK_AB R32, R33, R32 ;  /* 0x000000202120723e */ /* 0x000fe200000000ff */
[C---:B------:R-:W-:Y:S01]  /*8370*/  FFMA R34, R123.reuse, R207, R34 ;  /* 0x000000cf7b227223 */ /* 0x040fe20000000022 */
        /* <DEDUP_REMOVED lines=17> */
[----:B------:R-:W-:Y:S01]  /*8490*/  FMUL R6, R121, R6 ;  /* 0x0000000679067220 */ /* 0x000fe20000400000 */
[--C-:B------:R-:W-:Y:S01]  /*84a0*/  HADD2.F32 R217, -RZ, R222.reuse.H0_H0 ;  /* 0x200000deffd97230 */ /* 0x100fe20000004100 */
[----:B------:R-:W-:Y:S01]  /*84b0*/  F2FP.F16.F32.PACK_AB R35, R39, R38 ;  /* 0x000000262723723e */ /* 0x000fe200000000ff */
[C---:B------:R-:W-:Y:S01]  /*84c0*/  FFMA R5, R123.reuse, R214, R5 ;  /* 0x000000d67b057223 */ /* 0x040fe20000000005 */
[----:B------:R-:W-:Y:S01]  /*84d0*/  FFMA R6, R123, R215, R6 ;  /* 0x000000d77b067223 */ /* 0x000fe20000000006 */
[----:B------:R-:W-:Y:S01]  /*84e0*/  FMUL R7, R121, R7 ;  /* 0x0000000779077220 */ /* 0x000fe20000400000 */
[----:B------:R-:W-:Y:S01]  /*84f0*/  HADD2.F32 R218, -RZ, R222.H1_H1 ;  /* 0x300000deffda7230 */ /* 0x000fe20000004100 */
[----:B------:R1:W-:Y:S01]  /*8500*/  STSM.16.M88.4 [R3+0x5000], R32 ;  /* 0x0050002003007844 */ /* 0x0003e20000000200 */
[----:B------:R-:W-:Y:S01]  /*8510*/  F2FP.F16.F32.PACK_AB R4, R5, R4 ;  /* 0x000000040504723e */ /* 0x000fe200000000ff */
        /* <DEDUP_REMOVED lines=9> */
[--C-:B------:R-:W-:Y:S02]  /*85b0*/  HADD2.F32 R221, -RZ, R228.reuse.H0_H0 ;  /* 0x200000e4ffdd7230 */ /* 0x100fe40000004100 */
[C---:B------:R-:W-:Y:S01]  /*85c0*/  FMUL R11, R121.reuse, R11 ;  /* 0x0000000b790b7220 */ /* 0x040fe20000400000 */
[----:B------:R-:W-:Y:S02]  /*85d0*/  HADD2.F32 R222, -RZ, R228.H1_H1 ;  /* 0x300000e4ffde7230 */ /* 0x000fe40000004100 */
[C---:B------:R-:W-:Y:S01]  /*85e0*/  FMUL R12, R121.reuse, R12 ;  /* 0x0000000c790c7220 */ /* 0x040fe20000400000 */
[--C-:B------:R-:W-:Y:S02]  /*85f0*/  HADD2.F32 R223, -RZ, R229.reuse.H0_H0 ;  /* 0x200000e5ffdf7230 */ /* 0x100fe40000004100 */
[----:B------:R-:W-:Y:S01]  /*8600*/  FMUL R13, R121, R13 ;  /* 0x0000000d790d7220 */ /* 0x000fe20000400000 */
[----:B------:R-:W-:Y:S01]  /*8610*/  FFMA R10, R123, R219, R10 ;  /* 0x000000db7b0a7223 */ /* 0x000fe2000000000a */
[----:B------:R-:W-:Y:S02]  /*8620*/  HADD2.F32 R224, -RZ, R229.H1_H1 ;  /* 0x300000e5ffe07230 */ /* 0x000fe40000004100 */
[----:B------:R-:W-:Y:S01]  /*8630*/  FMUL R14, R121, R14 ;  /* 0x0000000e790e7220 */ /* 0x000fe20000400000 */
[----:B------:R-:W-:Y:S01]  /*8640*/  FFMA R11, R123, R220, R11 ;  /* 0x000000dc7b0b7223 */ /* 0x000fe2000000000b */
        /* <DEDUP_REMOVED lines=12> */
[----:B------:R-:W-:Y:S01]  /*8710*/  FMUL R19, R121, R19 ;  /* 0x0000001379137220 */ /* 0x000fe20000400000 */
[C---:B------:R-:W-:Y:S01]  /*8720*/  FFMA R16, R123.reuse, R225, R16 ;  /* 0x000000e17b107223 */ /* 0x040fe20000000010 */
[C---:B------:R-:W-:Y:S01]  /*8730*/  FFMA R17, R123.reuse, R226, R17 ;  /* 0x000000e27b117223 */ /* 0x040fe20000000011 */
[C---:B------:R-:W-:Y:S01]  /*8740*/  FFMA R18, R123.reuse, R227, R18 ;  /* 0x000000e37b127223 */ /* 0x040fe20000000012 */
[----:B------:R-:W-:Y:S01]  /*8750*/  FFMA R19, R123, R228, R19 ;  /* 0x000000e47b137223 */ /* 0x000fe20000000013 */
[----:B------:R-:W-:Y:S01]  /*8760*/  F2FP.F16.F32.PACK_AB R6, R9, R8 ;  /* 0x000000080906723e */ /* 0x000fe200000000ff */
[----:B------:R-:W-:Y:S01]  /*8770*/  UIADD3 UR12, UPT, UPT, UR44, 0x1, URZ ;  /* 0x000000012c0c7890 */ /* 0x000fe2000fffe0ff */
[----:B------:R-:W-:Y:S01]  /*8780*/  F2FP.F16.F32.PACK_AB R7, R11, R10 ;  /* 0x0000000a0b07723e */ /* 0x000fe200000000ff */
[----:B------:R-:W-:Y:S01]  /*8790*/  BSSY.RECONVERGENT B0, `(.L_x_105) ;  /* 0x0000034000007945 */ /* 0x000fe20003800200 */
[----:B------:R-:W-:Y:S02]  /*87a0*/  F2FP.F16.F32.PACK_AB R12, R13, R12 ;  /* 0x0000000c0d0c723e */ /* 0x000fe400000000ff */
[----:B------:R-:W-:Y:S01]  /*87b0*/  F2FP.F16.F32.PACK_AB R13, R15, R14 ;  /* 0x0000000e0f0d723e */ /* 0x000fe200000000ff */
[----:B------:R1:W-:Y:S01]  /*87c0*/  STSM.16.M88.4 [R0+0x6200], R4 ;  /* 0x0062000400007844 */ /* 0x0003e20000000200 */
[----:B------:R-:W-:Y:S02]  /*87d0*/  F2FP.F16.F32.PACK_AB R14, R17, R16 ;  /* 0x00000010110e723e */ /* 0x000fe400000000ff */
[----:B------:R-:W-:Y:S05]  /*87e0*/  F2FP.F16.F32.PACK_AB R15, R19, R18 ;  /* 0x00000012130f723e */ /* 0x000fea00000000ff */
[----:B------:R1:W-:Y:S01]  /*87f0*/  STSM.16.M88.4 [R3+0x6000], R12 ;  /* 0x0060000c03007844 */ /* 0x0003e20000000200 */
[----:B------:R-:W-:Y:S01]  /*8800*/  @!PT LDS RZ, [RZ] ;  /* 0x00000000fffff984 */ /* 0x000fe20000000800 */
[----:B------:R-:W-:Y:S01]  /*8810*/  @!PT LDS RZ, [RZ] ;  /* 0x00000000fffff984 */ /* 0x000fe20000000800 */
[----:B------:R-:W-:Y:S01]  /*8820*/  @!PT LDS RZ, [RZ] ;  /* 0x00000000fffff984 */ /* 0x000fe20000000800 */
[----:B------:R-:W-:Y:S01]  /*8830*/  @!PT LDS RZ, [RZ] ;  /* 0x00000000fffff984 */ /* 0x000fe20000000800 */
[----:B------:R2:W-:Y:S07]  /*8840*/  MEMBAR.ALL.CTA ;  /* 0x0000000000007992 */ /* 0x0005ee0000008000 */
[----:B--2---:R-:W2:Y:S02]  /*8850*/  FENCE.VIEW.ASYNC.S ;  /* 0x00000000000073c6 */ /* 0x004ea40000000000 */
[----:B--2---:R-:W-:Y:S06]  /*8860*/  BAR.SYNC.DEFER_BLOCKING 0x1, 0x80 ;  /* 0x0042000000007b1d */ /* 0x004fec0000010000 */
[----:B------:R-:W-:Y:S05]  /*8870*/  @P2 BRA `(.L_x_106) ;  /* 0x0000000000942947 */ /* 0x000fea0003800000 */
[----:B------:R-:W-:Y:S02]  /*8880*/  UIADD3 UR4, UP0, UPT, UR62, 0x680, URZ ;  /* 0x000006803e047890 */ /* 0x000fe4000ff1e0ff */
[----:B------:R-:W-:Y:S02]  /*8890*/  UIMAD UR6, UR44, 0x7000, UR7 ;  /* 0x000070002c0678a4 */ /* 0x000fe4000f8e0207 */
[----:B------:R-:W-:Y:S02]  /*88a0*/  UIMAD UR9, UR46, 0xe0, URZ ;  /* 0x000000e02e0978a4 */ /* 0x000fe4000f8e02ff */
[----:B------:R-:W-:Y:S02]  /*88b0*/  USHF.L.U32 UR10, UR45, 0x6, URZ ;  /* 0x000000062d0a7899 */ /* 0x000fe400080006ff */
[----:B------:R-:W-:Y:S02]  /*88c0*/  UIADD3.X UR5, UPT, UPT, URZ, UR63, URZ, UP0, !UPT ;  /* 0x0000003fff057290 */ /* 0x000fe400087fe4ff */
[----:B------:R-:W-:Y:S01]  /*88d0*/  UIADD3 UR8, UPT, UPT, UR6, 0x200, URZ ;  /* 0x0000020006087890 */ /* 0x000fe2000fffe0ff */
[----:B------:R-:W-:Y:S01]  /*88e0*/  UMOV UR11, UR36 ;  /* 0x00000024000b7c82 */ /* 0x000fe20008000000 */
[----:B------:R-:W-:Y:S02]  /*88f0*/  UIADD3 UR17, UPT, UPT, UR9, 0x20, URZ ;  /* 0x0000002009117890 */ /* 0x000fe4000fffe0ff */
[----:B------:R-:W-:Y:S01]  /*8900*/  UIADD3 UR16, UPT, UPT, UR6, 0x1200, URZ ;  /* 0x0000120006107890 */ /* 0x000fe2000fffe0ff */
[----:B------:R-:W-:Y:S01]  /*8910*/  UMOV UR19, UR36 ;  /* 0x0000002400137c82 */ /* 0x000fe20008000000 */
[----:B------:R-:W-:Y:S03]  /*8920*/  UMOV UR18, UR10 ;  /* 0x0000000a00127c82 */ /* 0x000fe60008000000 */
[----:B------:R2:W-:Y:S01]  /*8930*/  UTMASTG.3D [UR8], [UR4] ;  /* 0x00000008040073b5 */ /* 0x0005e20008010000 */
[----:B------:R-:W-:Y:S02]  /*8940*/  UIADD3 UR29, UPT, UPT, UR9, 0x40, URZ ;  /* 0x00000040091d7890 */ /* 0x000fe4000fffe0ff */
[----:B------:R-:W-:Y:S01]  /*8950*/  UIADD3 UR28, UPT, UPT, UR6, 0x2200, URZ ;  /* 0x00002200061c7890 */ /* 0x000fe2000fffe0ff */
[----:B------:R-:W-:Y:S01]  /*8960*/  UMOV UR31, UR36 ;  /* 0x00000024001f7c82 */ /* 0x000fe20008000000 */
[----:B------:R-:W-:Y:S01]  /*8970*/  UMOV UR30, UR10 ;  /* 0x0000000a001e7c82 */ /* 0x000fe20008000000 */
[----:B------:R-:W-:Y:S01]  /*8980*/  UIADD3 UR33, UPT, UPT, UR9, 0x60, URZ ;  /* 0x0000006009217890 */ /* 0x000fe2000fffe0ff */
[----:B------:R3:W-:Y:S01]  /*8990*/  UTMASTG.3D [UR16], [UR4] ;  /* 0x00000010040073b5 */ /* 0x0007e20008010000 */
[----:B------:R-:W-:Y:S01]  /*89a0*/  UIADD3 UR32, UPT, UPT, UR6, 0x3200, URZ ;  /* 0x0000320006207890 */ /* 0x000fe2000fffe0ff */
[----:B------:R-:W-:Y:S01]  /*89b0*/  UMOV UR35, UR36 ;  /* 0x0000002400237c82 */ /* 0x000fe20008000000 */
[----:B------:R-:W-:Y:S01]  /*89c0*/  UMOV UR34, UR10 ;  /* 0x0000000a00227c82 */ /* 0x000fe20008000000 */
[----:B------:R-:W-:Y:S02]  /*89d0*/  UIADD3 UR25, UPT, UPT, UR9, 0x80, URZ ;  /* 0x0000008009197890 */ /* 0x000fe4000fffe0ff */
[----:B------:R-:W-:Y:S01]  /*89e0*/  UIADD3 UR24, UPT, UPT, UR6, 0x4200, URZ ;  /* 0x0000420006187890 */ /* 0x000fe2000fffe0ff */
[----:B------:R3:W-:Y:S01]  /*89f0*/  UTMASTG.3D [UR28], [UR4] ;  /* 0x0000001c040073b5 */ /* 0x0007e20008010000 */
[----:B------:R-:W-:Y:S01]  /*8a00*/  UMOV UR27, UR36 ;  /* 0x00000024001b7c82 */ /* 0x000fe20008000000 */
[----:B------:R-:W-:Y:S01]  /*8a10*/  UMOV UR26, UR10 ;  /* 0x0000000a001a7c82 */ /* 0x000fe20008000000 */
[----:B------:R-:W-:Y:S02]  /*8a20*/  UIADD3 UR21, UPT, UPT, UR9, 0xa0, URZ ;  /* 0x000000a009157890 */ /* 0x000fe4000fffe0ff */
[----:B------:R-:W-:Y:S01]  /*8a30*/  UIADD3 UR20, UPT, UPT, UR6, 0x5200, URZ ;  /* 0x0000520006147890 */ /* 0x000fe2000fffe0ff */
[----:B------:R-:W-:Y:S01]  /*8a40*/  UMOV UR23, UR36 ;  /* 0x0000002400177c82 */ /* 0x000fe20008000000 */
[----:B------:R3:W-:Y:S01]  /*8a50*/  UTMASTG.3D [UR32], [UR4] ;  /* 0x00000020040073b5 */ /* 0x0007e20008010000 */
[----:B------:R-:W-:Y:S01]  /*8a60*/  UMOV UR22, UR10 ;  /* 0x0000000a00167c82 */ /* 0x000fe20008000000 */
[----:B------:R3:W-:Y:S01]  /*8a70*/  UTMASTG.3D [UR24], [UR4] ;  /* 0x00000018040073b5 */ /* 0x0007e20008010000 */
[----:B--2---:R-:W-:Y:S02]  /*8a80*/  UIADD3 UR9, UPT, UPT, UR9, 0xc0, URZ ;  /* 0x000000c009097890 */ /* 0x004fe4000fffe0ff */
[----:B------:R-:W-:Y:S02]  /*8a90*/  UIADD3 UR8, UPT, UPT, UR6, 0x6200, URZ ;  /* 0x0000620006087890 */ /* 0x000fe4000fffe0ff */
[----:B------:R3:W-:Y:S07]  /*8aa0*/  UTMASTG.3D [UR20], [UR4] ;  /* 0x00000014040073b5 */ /* 0x0007ee0008010000 */
[----:B------:R3:W-:Y:S02]  /*8ab0*/  UTMASTG.3D [UR8], [UR4] ;  /* 0x00000008040073b5 */ /* 0x0007e40008010000 */
[----:B---3--:R0:W-:Y:S02]  /*8ac0*/  UTMACMDFLUSH ;  /* 0x00000000000079b7 */ /* 0x0081e40000000000 */
.L_x_106:
[----:B------:R-:W-:Y:S05]  /*8ad0*/  BSYNC.RECONVERGENT B0 ;  /* 0x0000000000007941 */ /* 0x000fea0003800200 */
.L_x_105:
[----:B------:R-:W-:Y:S04]  /*8ae0*/  BSSY.RECONVERGENT B0, `(.L_x_107) ;  /* 0x0000003000007945 */ /* 0x000fe80003800200 */
[----:B------:R-:W-:Y:S05]  /*8af0*/  @P1 BRA `(.L_x_108) ;  /* 0x0000000000041947 */ /* 0x000fea0003800000 */
[----:B------:R-:W-:Y:S04]  /*8b00*/  DEPBAR.LE SB0, 0x0 ;  /* 0x000080000000791a */ /* 0x000fe80000000000 */
.L_x_108:
[----:B------:R-:W-:Y:S05]  /*8b10*/  BSYNC.RECONVERGENT B0 ;  /* 0x0000000000007941 */ /* 0x000fea0003800200 */
.L_x_107:
[----:B------:R-:W-:Y:S01]  /*8b20*/  BAR.SYNC.DEFER_BLOCKING 0x1, 0x80 ;  /* 0x0042000000007b1d */ /* 0x000fe20000010000 */
[----:B------:R-:W-:Y:S01]  /*8b30*/  UIADD3 UR47, UPT, UPT, UR47, 0x1, URZ ;  /* 0x000000012f2f7890 */ /* 0x000fe2000fffe0ff */
[----:B------:R-:W-:Y:S03]  /*8b40*/  IADD3 R120, PT, PT, R120, 0x1, RZ ;  /* 0x0000000178787810 */ /* 0x000fe60007ffe0ff */
[----:B------:R-:W-:Y:S09]  /*8b50*/  UISETP.NE.AND UP0, UPT, UR47, URZ, UPT ;  /* 0x000000ff2f00728c */ /* 0x000ff2000bf05270 */
[----:B------:R-:W-:Y:S05]  /*8b60*/  BRA.U !UP0, `(.L_x_109) ;  /* 0x0000000108287547 */ /* 0x000fea000b800000 */
[----:B------:R-:W-:Y:S01]  /*8b70*/  ISETP.NE.AND P0, PT, R240, RZ, PT ;  /* 0x000000fff000720c */ /* 0x000fe20003f05270 */
[----:B-1----:R-:W1:Y:S11]  /*8b80*/  S2R R0, SR_CgaCtaId ;  /* 0x0000000000007919 */ /* 0x002e760000008800 */
[----:B------:R-:W-:Y:S01]  /*8b90*/  @!UPT UIADD3 URZ, UPT, UPT, URZ, URZ, URZ ;  /* 0x000000fffffff290 */ /* 0x000fe2000fffe0ff */
[C---:B------:R-:W-:Y:S01]  /*8ba0*/  @P0 LEA R3, R237.reuse, UR7, 0x3 ;  /* 0x00000007ed030c11 */ /* 0x040fe2000f8e18ff */
[----:B------:R-:W-:Y:S04]  /*8bb0*/  VIADD R237, R237, 0x1 ;  /* 0x00000001eded7836 */ /* 0x000fe80000000000 */
[----:B------:R-:W-:Y:S05]  /*8bc0*/  @P0 VIADD R3, R3, 0x50 ;  /* 0x0000005003030836 */ /* 0x000fea0000000000 */
[----:B-1----:R-:W-:Y:S04]  /*8bd0*/  @P0 PRMT R0, R0, 0x654, R3 ;  /* 0x0000065400000816 */ /* 0x002fe80000000003 */
[----:B------:R2:W-:Y:S01]  /*8be0*/  @P0 SYNCS.ARRIVE.TRANS64.RED.A1T0 RZ, [R0+URZ], RZ ;  /* 0x000000ff00ff09a7 */ /* 0x0005e200081004ff */
[C---:B------:R-:W-:Y:S04]  /*8bf0*/  ISETP.NE.AND P0, PT, R237.reuse, 0x2, PT ;  /* 0x00000002ed00780c */ /* 0x040fe80003f05270 */
[----:B------:R-:W-:Y:S09]  /*8c00*/  SEL R237, R237, RZ, P0 ;  /* 0x000000ffeded7207 */ /* 0x000ff20000000000 */
.L_x_109:
[----:B------:R-:W-:Y:S01]  /*8c10*/  ISETP.NE.AND P0, PT, R236, 0x2, PT ;  /* 0x00000002ec00780c */ /* 0x000fe20003f05270 */
[----:B------:R-:W-:Y:S01]  /*8c20*/  UISETP.NE.AND UP1, UPT, UR49, URZ, UPT ;  /* 0x000000ff3100728c */ /* 0x000fe2000bf25270 */
[----:B------:R-:W-:Y:S01]  /*8c30*/  ISETP.NE.AND P1, PT, R120, 0x4, PT ;  /* 0x000000047800780c */ /* 0x000fe20003f25270 */
[----:B------:R-:W-:Y:S01]  /*8c40*/  UISETP.NE.AND UP0, UPT, UR12, 0x2, UPT ;  /* 0x000000020c00788c */ /* 0x000fe2000bf05270 */
[----:B-1----:R-:W-:Y:S01]  /*8c50*/  SEL R3, RZ, 0x1, P0 ;  /* 0x00000001ff037807 */ /* 0x002fe20000000000 */
[----:B------:R-:W-:Y:S01]  /*8c60*/  UIADD3 UR46, UPT, UPT, UR37, UR56, URZ ;  /* 0x00000038252e7290 */ /* 0x000fe2000fffe0ff */
[----:B--2---:R-:W-:Y:S01]  /*8c70*/  SEL R0, RZ, 0x1, P1 ;  /* 0x00000001ff007807 */ /* 0x004fe20000800000 */
[----:B------:R-:W-:Y:S01]  /*8c80*/  USEL UR4, URZ, 0x1, UP0 ;  /* 0x00000001ff047887 */ /* 0x000fe20008000000 */
[----:B------:R-:W-:Y:S01]  /*8c90*/  LOP3.LUT R238, R238, R3, RZ, 0x3c, !PT ;  /* 0x00000003eeee7212 */ /* 0x000fe200078e3cff */
[----:B------:R-:W-:Y:S01]  /*8ca0*/  UIADD3 UR45, UPT, UPT, UR38, UR57, URZ ;  /* 0x00000039262d7290 */ /* 0x000fe2000fffe0ff */
[----:B------:R-:W-:Y:S01]  /*8cb0*/  LOP3.LUT R239, R239, R0, RZ, 0x3c, !PT ;  /* 0x00000000efef7212 */ /* 0x000fe200078e3cff */
[----:B------:R-:W-:Y:S01]  /*8cc0*/  USEL UR44, UR12, URZ, UP0 ;  /* 0x000000ff0c2c7287 */ /* 0x000fe20008000000 */
[----:B------:R-:W-:Y:S01]  /*8cd0*/  SEL R236, R236, RZ, P0 ;  /* 0x000000ffecec7207 */ /* 0x000fe20000000000 */
[----:B------:R-:W-:Y:S01]  /*8ce0*/  ULOP3.LUT UR48, UR48, UR4, URZ, 0x3c, !UPT ;  /* 0x0000000430307292 */ /* 0x000fe2000f8e3cff */
[----:B------:R-:W-:Y:S01]  /*8cf0*/  SEL R120, R120, RZ, P1 ;  /* 0x000000ff78787207 */ /* 0x000fe20000800000 */
[----:B------:R-:W-:Y:S01]  /*8d00*/  UMOV UR36, UR50 ;  /* 0x0000003200247c82 */ /* 0x000fe20008000000 */
[----:B------:R-:W-:Y:S09]  /*8d10*/  BRA.U UP1, `(.L_x_110) ;  /* 0xffffffc101707547 */ /* 0x000ff2000b83ffff */
[----:B------:R-:W-:-:S09]  /*8d20*/  UISETP.NE.AND UP0, UPT, UR51, URZ, UPT ;  /* 0x000000ff3300728c */ /* 0x000fd2000bf05270 */
[----:B------:R-:W-:Y:S05]  /*8d30*/  BRA.U !UP0, `(.L_x_111) ;  /* 0x0000000108487547 */ /* 0x000fea000b800000 */
[----:B------:R-:W1:Y:S02]  /*8d40*/  LDCU.64 UR4, c[0x0][0x890] ;  /* 0x00011200ff0477ac */ /* 0x000e640008000a00 */
[----:B-1----:R-:W-:-:S04]  /*8d50*/  UISETP.NE.U32.AND UP0, UPT, UR4, URZ, UPT ;  /* 0x000000ff0400728c */ /* 0x002fc8000bf05070 */
[----:B------:R-:W-:-:S09]  /*8d60*/  UISETP.NE.AND.EX UP0, UPT, UR5, URZ, UPT, UP0 ;  /* 0x000000ff0500728c */ /* 0x000fd2000bf05300 */
[----:B------:R-:W-:Y:S05]  /*8d70*/  BRA.U UP0, `(.L_x_112) ;  /* 0x00000001000c7547 */ /* 0x000fea000b800000 */
[----:B------:R-:W-:-:S13]  /*8d80*/  FSETP.NEU.AND P0, PT, R123, RZ, PT ;  /* 0x000000ff7b00720b */ /* 0x000fda0003f0d000 */
[----:B------:R-:W-:Y:S05]  /*8d90*/  @!P0 EXIT ;  /* 0x000000000000894d */ /* 0x000fea0003800000 */
[----:B------:R-:W-:Y:S05]  /*8da0*/  BRA `(.L_x_111) ;  /* 0x00000000002c7947 */ /* 0x000fea0003800000 */
.L_x_112:
[----:B------:R-:W-:Y:S01]  /*8db0*/  LOP3.LUT P0, RZ, R234, 0xff, RZ, 0xc0, !PT ;  /* 0x000000ffeaff7812 */ /* 0x000fe2000780c0ff */
[----:B------:R-:W-:-:S12]  /*8dc0*/  BSSY.RECONVERGENT B0, `(.L_x_111) ;  /* 0x0000009000007945 */ /* 0x000fd80003800200 */
[----:B------:R-:W-:Y:S05]  /*8dd0*/  @P0 BRA `(.L_x_113) ;  /* 0x0000000000140947 */ /* 0x000fea0003800000 */
[----:B------:R-:W1:Y:S02]  /*8de0*/  LDCU.64 UR4, c[0x0][0x888] ;  /* 0x00011100ff0477ac */ /* 0x000e640008000a00 */
[----:B-1----:R-:W-:-:S04]  /*8df0*/  ISETP.NE.U32.AND P0, PT, RZ, UR4, PT ;  /* 0x00000004ff007c0c */ /* 0x002fc8000bf05070 */
[----:B------:R-:W-:-:S13]  /*8e00*/  ISETP.NE.AND.EX P0, PT, RZ, UR5, PT, P0 ;  /* 0x00000005ff007c0c */ /* 0x000fda000bf05300 */
[----:B------:R-:W-:Y:S05]  /*8e10*/  @!P0 EXIT ;  /* 0x000000000000894d */ /* 0x000fea0003800000 */
[----:B------:R-:W-:Y:S05]  /*8e20*/  BRA `(.L_x_114) ;  /* 0x0000000000087947 */ /* 0x000fea0003800000 */
.L_x_113:
[----:B------:R-:W-:-:S13]  /*8e30*/  FSETP.NEU.AND P0, PT, R123, RZ, PT ;  /* 0x000000ff7b00720b */ /* 0x000fda0003f0d000 */
[----:B------:R-:W-:Y:S05]  /*8e40*/  @!P0 EXIT ;  /* 0x000000000000894d */ /* 0x000fea0003800000 */
.L_x_114:
[----:B------:R-:W-:Y:S05]  /*8e50*/  BSYNC.RECONVERGENT B0 ;  /* 0x0000000000007941 */ /* 0x000fea0003800200 */
.L_x_111:
[----:B------:R-:W-:-:S04]  /*8e60*/  DEPBAR.LE SB0, 0x0 ;  /* 0x000080000000791a */ /* 0x000fc80000000000 */
[----:B------:R-:W-:Y:S05]  /*8e70*/  EXIT ;  /* 0x000000000000794d */ /* 0x000fea0003800000 */
.L_x_24:
[----:B-1----:R1:W2:Y:S02]  /*8e80*/  SYNCS.PHASECHK.TRANS64.TRYWAIT P0, [R0+URZ+0xe0], R2 ;  /* 0x0000e002000075a7 */ /* 0x0022a400080011ff */
[----:B--2---:R-:W-:Y:S05]  /*8e90*/  @!P0 NANOSLEEP.SYNCS 0x989680 ;  /* 0x009896800000895d */ /* 0x004fea0003900000 */
[----:B------:R-:W2:Y:S02]  /*8ea0*/  @!P0 SYNCS.PHASECHK.TRANS64 P0, [R0+URZ+0xe0], R2 ;  /* 0x0000e002000085a7 */ /* 0x000ea400080010ff */
[----:B--2---:R-:W-:Y:S05]  /*8eb0*/  @!P0 BRA `(.L_x_24) ;  /* 0xfffffffc00f08947 */ /* 0x004fea000383ffff */
[----:B------:R-:W-:Y:S05]  /*8ec0*/  BRA `(.L_x_115) ;  /* 0xffffff8800647947 */ /* 0x000fea000383ffff */
.L_x_27:
[----:B-1----:R-:W-:Y:S07]  /*8ed0*/  MOV R0, UR33 ;  /* 0x0000002100007c02 */ /* 0x002fee0008000f00 */
.L_x_116:
[----:B-1----:R1:W2:Y:S02]  /*8ee0*/  SYNCS.PHASECHK.TRANS64.TRYWAIT P0, [R0+URZ+0x20], R3 ;  /* 0x00002003000075a7 */ /* 0x0022a400080011ff */
[----:B--2---:R-:W-:Y:S05]  /*8ef0*/  @!P0 NANOSLEEP.SYNCS 0x989680 ;  /* 0x009896800000895d */ /* 0x004fea0003900000 */
[----:B------:R-:W2:Y:S02]  /*8f00*/  @!P0 SYNCS.PHASECHK.TRANS64 P0, [R0+URZ+0x20], R3 ;  /* 0x00002003000085a7 */ /* 0x000ea400080010ff */
[----:B--2---:R-:W-:Y:S05]  /*8f10*/  @!P0 BRA `(.L_x_116) ;  /* 0xfffffffc00f08947 */ /* 0x004fea000383ffff */
[----:B------:R-:W-:Y:S05]  /*8f20*/  BRA `(.L_x_26) ;  /* 0xffffff8800a47947 */ /* 0x000fea000383ffff */
.L_x_34:
[----:B-1----:R-:W-:Y:S07]  /*8f30*/  MOV R0, UR9 ;  /* 0x0000000900007c02 */ /* 0x002fee0008000f00 */
.L_x_117:
[----:B-1----:R1:W2:Y:S02]  /*8f40*/  SYNCS.PHASECHK.TRANS64.TRYWAIT P0, [R0+URZ+0x20], R3 ;  /* 0x00002003000075a7 */ /* 0x0022a400080011ff */
[----:B--2---:R-:W-:Y:S05]  /*8f50*/  @!P0 NANOSLEEP.SYNCS 0x989680 ;  /* 0x009896800000895d */ /* 0x004fea0003900000 */
[----:B------:R-:W2:Y:S02]  /*8f60*/  @!P0 SYNCS.PHASECHK.TRANS64 P0, [R0+URZ+0x20], R3 ;  /* 0x00002003000085a7 */ /* 0x000ea400080010ff */
[----:B--2---:R-:W-:Y:S05]  /*8f70*/  @!P0 BRA `(.L_x_117) ;  /* 0xfffffffc00f08947 */ /* 0x004fea000383ffff */
[----:B------:R-:W-:Y:S05]  /*8f80*/  BRA `(.L_x_33) ;  /* 0xffffff8c00647947 */ /* 0x000fea000383ffff */
.L_x_39:
[----:B-1----:R1:W2:Y:S02]  /*8f90*/  SYNCS.PHASECHK.TRANS64.TRYWAIT P0, [R3+URZ+0x70], R0 ;  /* 0x00007000030075a7 */ /* 0x0022a400080011ff */
[----:B--2---:R-:W-:Y:S05]  /*8fa0*/  @!P0 NANOSLEEP.SYNCS 0x989680 ;  /* 0x009896800000895d */ /* 0x004fea0003900000 */
[----:B------:R-:W2:Y:S02]  /*8fb0*/  @!P0 SYNCS.PHASECHK.TRANS64 P0, [R3+URZ+0x70], R0 ;  /* 0x00007000030085a7 */ /* 0x000ea400080010ff */
[----:B--2---:R-:W-:Y:S05]  /*8fc0*/  @!P0 BRA `(.L_x_39) ;  /* 0xfffffffc00f08947 */ /* 0x004fea000383ffff */
[----:B------:R-:W-:Y:S05]  /*8fd0*/  BRA `(.L_x_118) ;  /* 0xffffff9000047947 */ /* 0x000fea000383ffff */
.L_x_43:
[----:B------:R-:W-:-:S07]  /*8fe0*/  MOV R0, UR4 ;  /* 0x0000000400007c02 */ /* 0x000fce0008000f00 */
.L_x_119:
[----:B-1----:R1:W2:Y:S02]  /*8ff0*/  SYNCS.PHASECHK.TRANS64.TRYWAIT P0, [R0+URZ], R2 ;  /* 0x00000002000075a7 */ /* 0x0022a400080011ff */
[----:B--2---:R-:W-:Y:S05]  /*9000*/  @!P0 NANOSLEEP.SYNCS 0x989680 ;  /* 0x009896800000895d */ /* 0x004fea0003900000 */
[----:B------:R-:W2:Y:S02]  /*9010*/  @!P0 SYNCS.PHASECHK.TRANS64 P0, [R0+URZ], R2 ;  /* 0x00000002000085a7 */ /* 0x000ea400080010ff */
[----:B--2---:R-:W-:Y:S05]  /*9020*/  @!P0 BRA `(.L_x_119) ;  /* 0xfffffffc00f08947 */ /* 0x004fea000383ffff */
[----:B------:R-:W-:Y:S05]  /*9030*/  BRA `(.L_x_120) ;  /* 0xffffff9400a87947 */ /* 0x000fea000383ffff */
.L_x_44:
[----:B------:R-:W-:-:S07]  /*9040*/  MOV R0, UR5 ;  /* 0x0000000500007c02 */ /* 0x000fce0008000f00 */
.L_x_121:
[----:B-1----:R1:W2:Y:S02]  /*9050*/  SYNCS.PHASECHK.TRANS64.TRYWAIT P0, [R0+URZ], R3 ;  /* 0x00000003000075a7 */ /* 0x0022a400080011ff */
[----:B--2---:R-:W-:Y:S05]  /*9060*/  @!P0 NANOSLEEP.SYNCS 0x989680 ;  /* 0x009896800000895d */ /* 0x004fea0003900000 */
[----:B------:R-:W2:Y:S02]  /*9070*/  @!P0 SYNCS.PHASECHK.TRANS64 P0, [R0+URZ], R3 ;  /* 0x00000003000085a7 */ /* 0x000ea400080010ff */
[----:B--2---:R-:W-:Y:S05]  /*9080*/  @!P0 BRA `(.L_x_121) ;  /* 0xfffffffc00f08947 */ /* 0x004fea000383ffff */
[----:B------:R-:W-:Y:S05]  /*9090*/  BRA `(.L_x_122) ;  /* 0xffffff9400b47947 */ /* 0x000fea000383ffff */
.L_x_45:
[----:B------:R-:W-:-:S07]  /*90a0*/  MOV R0, UR5 ;  /* 0x0000000500007c02 */ /* 0x000fce0008000f00 */
.L_x_123:
[----:B-1----:R1:W2:Y:S02]  /*90b0*/  SYNCS.PHASECHK.TRANS64.TRYWAIT P0, [R0+URZ], R3 ;  /* 0x00000003000075a7 */ /* 0x0022a400080011ff */
[----:B--2---:R-:W-:Y:S05]  /*90c0*/  @!P0 NANOSLEEP.SYNCS 0x989680 ;  /* 0x009896800000895d */ /* 0x004fea0003900000 */
[----:B------:R-:W2:Y:S02]  /*90d0*/  @!P0 SYNCS.PHASECHK.TRANS64 P0, [R0+URZ], R3 ;  /* 0x00000003000085a7 */ /* 0x000ea400080010ff */
[----:B--2---:R-:W-:Y:S05]  /*90e0*/  @!P0 BRA `(.L_x_123) ;  /* 0xfffffffc00f08947 */ /* 0x004fea000383ffff */
[----:B------:R-:W-:Y:S05]  /*90f0*/  BRA `(.L_x_124) ;  /* 0xffffff9400c07947 */ /* 0x000fea000383ffff */
.L_x_48:
[----:B-1----:R1:W2:Y:S02]  /*9100*/  SYNCS.PHASECHK.TRANS64.TRYWAIT P0, [R2+URZ+0xd0], R4 ;  /* 0x0000d004020075a7 */ /* 0x0022a400080011ff */
[----:B--2---:R-:W-:Y:S05]  /*9110*/  @!P0 NANOSLEEP.SYNCS 0x989680 ;  /* 0x009896800000895d */ /* 0x004fea0003900000 */
[----:B------:R-:W2:Y:S02]  /*9120*/  @!P0 SYNCS.PHASECHK.TRANS64 P0, [R2+URZ+0xd0], R4 ;  /* 0x0000d004020085a7 */ /* 0x000ea400080010ff */
[----:B--2---:R-:W-:Y:S05]  /*9130*/  @!P0 BRA `(.L_x_48) ;  /* 0xfffffffc00f08947 */ /* 0x004fea000383ffff */
[----:B------:R-:W-:Y:S05]  /*9140*/  BRA `(.L_x_125) ;  /* 0xffffff98001c7947 */ /* 0x000fea000383ffff */
.L_x_49:
[----:B------:R-:W-:-:S07]  /*9150*/  MOV R2, UR4 ;  /* 0x0000000400027c02 */ /* 0x000fce0008000f00 */
.L_x_126:
[----:B-1----:R1:W2:Y:S02]  /*9160*/  SYNCS.PHASECHK.TRANS64.TRYWAIT P0, [R2+URZ+0x80], R5 ;  /* 0x00008005020075a7 */ /* 0x0022a400080011ff */
[----:B--2---:R-:W-:Y:S05]  /*9170*/  @!P0 NANOSLEEP.SYNCS 0x989680 ;  /* 0x009896800000895d */ /* 0x004fea0003900000 */
[----:B------:R-:W2:Y:S02]  /*9180*/  @!P0 SYNCS.PHASECHK.TRANS64 P0, [R2+URZ+0x80], R5 ;  /* 0x00008005020085a7 */ /* 0x000ea400080010ff */
[----:B--2---:R-:W-:Y:S05]  /*9190*/  @!P0 BRA `(.L_x_126) ;  /* 0xfffffffc00f08947 */ /* 0x004fea000383ffff */
[----:B------:R-:W-:Y:S05]  /*91a0*/  BRA `(.L_x_127) ;  /* 0xffffff98002c7947 */ /* 0x000fea000383ffff */
.L_x_50:
[----:B-1----:R1:W2:Y:S02]  /*91b0*/  SYNCS.PHASECHK.TRANS64.TRYWAIT P1, [R2+URZ+0x70], R4 ;  /* 0x00007004020075a7 */ /* 0x0022a400080211ff */
[----:B--2---:R-:W-:Y:S05]  /*91c0*/  @!P1 NANOSLEEP.SYNCS 0x989680 ;  /* 0x009896800000995d */ /* 0x004fea0003900000 */
[----:B------:R-:W2:Y:S02]  /*91d0*/  @!P1 SYNCS.PHASECHK.TRANS64 P1, [R2+URZ+0x70], R4 ;  /* 0x00007004020095a7 */ /* 0x000ea400080210ff */
[----:B--2---:R-:W-:Y:S05]  /*91e0*/  @!P1 BRA `(.L_x_50) ;  /* 0xfffffffc00f09947 */ /* 0x004fea000383ffff */
[----:B------:R-:W-:Y:S05]  /*91f0*/  BRA `(.L_x_128) ;  /* 0xffffff98005c7947 */ /* 0x000fea000383ffff */
.L_x_53:
[----:B------:R-:W-:-:S07]  /*9200*/  MOV R0, UR4 ;  /* 0x0000000400007c02 */ /* 0x000fce0008000f00 */
.L_x_129:
[----:B-1----:R1:W2:Y:S02]  /*9210*/  SYNCS.PHASECHK.TRANS64.TRYWAIT P0, [R0+URZ+0x80], R2 ;  /* 0x00008002000075a7 */ /* 0x0022a400080011ff */
[----:B--2---:R-:W-:Y:S05]  /*9220*/  @!P0 NANOSLEEP.SYNCS 0x989680 ;  /* 0x009896800000895d */ /* 0x004fea0003900000 */
[----:B------:R-:W2:Y:S02]  /*9230*/  @!P0 SYNCS.PHASECHK.TRANS64 P0, [R0+URZ+0x80], R2 ;  /* 0x00008002000085a7 */ /* 0x000ea400080010ff */
[----:B--2---:R-:W-:Y:S05]  /*9240*/  @!P0 BRA `(.L_x_129) ;  /* 0xfffffffc00f08947 */ /* 0x004fea000383ffff */
[----:B------:R-:W-:Y:S05]  /*9250*/  BRA `(.L_x_52) ;  /* 0xffffff9800b07947 */ /* 0x000fea000383ffff */
.L_x_60:
[----:B-1----:R1:W2:Y:S02]  /*9260*/  SYNCS.PHASECHK.TRANS64.TRYWAIT P1, [R0+URZ+0x70], R2 ;  /* 0x00007002000075a7 */ /* 0x0022a400080211ff */
[----:B--2---:R-:W-:Y:S05]  /*9270*/  @!P1 NANOSLEEP.SYNCS 0x989680 ;  /* 0x009896800000995d */ /* 0x004fea0003900000 */
[----:B------:R-:W2:Y:S02]  /*9280*/  @!P1 SYNCS.PHASECHK.TRANS64 P1, [R0+URZ+0x70], R2 ;  /* 0x00007002000095a7 */ /* 0x000ea400080210ff */
[----:B--2---:R-:W-:Y:S05]  /*9290*/  @!P1 BRA `(.L_x_60) ;  /* 0xfffffffc00f09947 */ /* 0x004fea000383ffff */
[----:B------:R-:W-:Y:S05]  /*92a0*/  BRA `(.L_x_130) ;  /* 0xffffffa000247947 */ /* 0x000fea000383ffff */
.L_x_61:
[----:B------:R-:W-:-:S07]  /*92b0*/  MOV R2, UR31 ;  /* 0x0000001f00027c02 */ /* 0x000fce0008000f00 */
.L_x_131:
[----:B-1----:R1:W2:Y:S02]  /*92c0*/  SYNCS.PHASECHK.TRANS64.TRYWAIT P0, [R2+URZ+0xb0], R0 ;  /* 0x0000b000020075a7 */ /* 0x0022a400080011ff */
[----:B--2---:R-:W-:Y:S05]  /*92d0*/  @!P0 NANOSLEEP.SYNCS 0x989680 ;  /* 0x009896800000895d */ /* 0x004fea0003900000 */
[----:B------:R-:W2:Y:S02]  /*92e0*/  @!P0 SYNCS.PHASECHK.TRANS64 P0, [R2+URZ+0xb0], R0 ;  /* 0x0000b000020085a7 */ /* 0x000ea400080010ff */
[----:B--2---:R-:W-:Y:S05]  /*92f0*/  @!P0 BRA `(.L_x_131) ;  /* 0xfffffffc00f08947 */ /* 0x004fea000383ffff */
[----:B------:R-:W-:Y:S05]  /*9300*/  BRA `(.L_x_132) ;  /* 0xffffffa0006c7947 */ /* 0x000fea000383ffff */
.L_x_64:
[----:B------:R-:W-:Y:S07]  /*9310*/  MOV R0, UR7 ;  /* 0x0000000700007c02 */ /* 0x000fee0008000f00 */
.L_x_133:
[----:B-1----:R1:W2:Y:S02]  /*9320*/  SYNCS.PHASECHK.TRANS64.TRYWAIT P0, [R0+URZ], R2 ;  /* 0x00000002000075a7 */ /* 0x0022a400080011ff */
[----:B--2---:R-:W-:Y:S05]  /*9330*/  @!P0 NANOSLEEP.SYNCS 0x989680 ;  /* 0x009896800000895d */ /* 0x004fea0003900000 */
[----:B------:R-:W2:Y:S02]  /*9340*/  @!P0 SYNCS.PHASECHK.TRANS64 P0, [R0+URZ], R2 ;  /* 0x00000002000085a7 */ /* 0x000ea400080010ff */
[----:B--2---:R-:W-:Y:S05]  /*9350*/  @!P0 BRA `(.L_x_133) ;  /* 0xfffffffc00f08947 */ /* 0x004fea000383ffff */
[----:B------:R-:W-:Y:S05]  /*9360*/  BRA `(.L_x_63) ;  /* 0xffffffa000887947 */ /* 0x000fea000383ffff */
.L_x_67:
[----:B------:R-:W-:-:S07]  /*9370*/  MOV R0, UR4 ;  /* 0x0000000400007c02 */ /* 0x000fce0008000f00 */
.L_x_134:
[----:B--2---:R2:W3:Y:S02]  /*9380*/  SYNCS.PHASECHK.TRANS64.TRYWAIT P0, [R0+URZ], R2 ;  /* 0x00000002000075a7 */ /* 0x0044e400080011ff */
[----:B---3--:R-:W-:Y:S05]  /*9390*/  @!P0 NANOSLEEP.SYNCS 0x989680 ;  /* 0x009896800000895d */ /* 0x008fea0003900000 */
[----:B------:R-:W3:Y:S02]  /*93a0*/  @!P0 SYNCS.PHASECHK.TRANS64 P0, [R0+URZ], R2 ;  /* 0x00000002000085a7 */ /* 0x000ee400080010ff */
[----:B---3--:R-:W-:Y:S05]  /*93b0*/  @!P0 BRA `(.L_x_134) ;  /* 0xfffffffc00f08947 */ /* 0x008fea000383ffff */
[----:B------:R-:W-:Y:S05]  /*93c0*/  BRA `(.L_x_135) ;  /* 0xffffffa400687947 */ /* 0x000fea000383ffff */
.L_x_68:
[----:B------:R-:W-:-:S07]  /*93d0*/  MOV R0, UR5 ;  /* 0x0000000500007c02 */ /* 0x000fce0008000f00 */
.L_x_136:
[----:B-1----:R1:W2:Y:S02]  /*93e0*/  SYNCS.PHASECHK.TRANS64.TRYWAIT P0, [R0+URZ], R3 ;  /* 0x00000003000075a7 */ /* 0x0022a400080011ff */
[----:B--2---:R-:W-:Y:S05]  /*93f0*/  @!P0 NANOSLEEP.SYNCS 0x989680 ;  /* 0x009896800000895d */ /* 0x004fea0003900000 */
[----:B------:R-:W2:Y:S02]  /*9400*/  @!P0 SYNCS.PHASECHK.TRANS64 P0, [R0+URZ], R3 ;  /* 0x00000003000085a7 */ /* 0x000ea400080010ff */
[----:B--2---:R-:W-:Y:S05]  /*9410*/  @!P0 BRA `(.L_x_136) ;  /* 0xfffffffc00f08947 */ /* 0x004fea000383ffff */
[----:B------:R-:W-:Y:S05]  /*9420*/  BRA `(.L_x_137) ;  /* 0xffffffa400747947 */ /* 0x000fea000383ffff */
.L_x_69:
[----:B------:R-:W-:-:S07]  /*9430*/  MOV R0, UR5 ;  /* 0x0000000500007c02 */ /* 0x000fce0008000f00 */
.L_x_138:
[----:B-1----:R1:W2:Y:S02]  /*9440*/  SYNCS.PHASECHK.TRANS64.TRYWAIT P0, [R0+URZ], R3 ;  /* 0x00000003000075a7 */ /* 0x0022a400080011ff */
[----:B--2---:R-:W-:Y:S05]  /*9450*/  @!P0 NANOSLEEP.SYNCS 0x989680 ;  /* 0x009896800000895d */ /* 0x004fea0003900000 */
[----:B------:R-:W2:Y:S02]  /*9460*/  @!P0 SYNCS.PHASECHK.TRANS64 P0, [R0+URZ], R3 ;  /* 0x00000003000085a7 */ /* 0x000ea400080010ff */
[----:B--2---:R-:W-:Y:S05]  /*9470*/  @!P0 BRA `(.L_x_138) ;  /* 0xfffffffc00f08947 */ /* 0x004fea000383ffff */
[----:B------:R-:W-:Y:S05]  /*9480*/  BRA `(.L_x_139) ;  /* 0xffffffa400807947 */ /* 0x000fea000383ffff */
.L_x_70:
[----:B-1----:R-:W-:-:S07]  /*9490*/  MOV R0, UR4 ;  /* 0x0000000400007c02 */ /* 0x002fce0008000f00 */
.L_x_140:
[----:B-1----:R1:W2:Y:S02]  /*94a0*/  SYNCS.PHASECHK.TRANS64.TRYWAIT P0, [R0+URZ], R2 ;  /* 0x00000002000075a7 */ /* 0x0022a400080011ff */
[----:B--2---:R-:W-:Y:S05]  /*94b0*/  @!P0 NANOSLEEP.SYNCS 0x989680 ;  /* 0x009896800000895d */ /* 0x004fea0003900000 */
[----:B------:R-:W2:Y:S02]  /*94c0*/  @!P0 SYNCS.PHASECHK.TRANS64 P0, [R0+URZ], R2 ;  /* 0x00000002000085a7 */ /* 0x000ea400080010ff */
[----:B--2---:R-:W-:Y:S05]  /*94d0*/  @!P0 BRA `(.L_x_140) ;  /* 0xfffffffc00f08947 */ /* 0x004fea000383ffff */
[----:B------:R-:W-:Y:S05]  /*94e0*/  BRA `(.L_x_141) ;  /* 0xffffffa4008c7947 */ /* 0x000fea000383ffff */
.L_x_75:
[----:B--2---:R2:W3:Y:S02]  /*94f0*/  SYNCS.PHASECHK.TRANS64.TRYWAIT P0, [R3+URZ+0x70], R0 ;  /* 0x00007000030075a7 */ /* 0x0044e400080011ff */
[----:B---3--:R-:W-:Y:S05]  /*9500*/  @!P0 NANOSLEEP.SYNCS 0x989680 ;  /* 0x009896800000895d */ /* 0x008fea0003900000 */
[----:B------:R-:W3:Y:S02]  /*9510*/  @!P0 SYNCS.PHASECHK.TRANS64 P0, [R3+URZ+0x70], R0 ;  /* 0x00007000030085a7 */ /* 0x000ee400080010ff */
[----:B---3--:R-:W-:Y:S05]  /*9520*/  @!P0 BRA `(.L_x_75) ;  /* 0xfffffffc00f08947 */ /* 0x008fea000383ffff */
[----:B------:R-:W-:Y:S05]  /*9530*/  BRA `(.L_x_142) ;  /* 0xffffffa800b07947 */ /* 0x000fea000383ffff */
.L_x_78:
[----:B--2---:R-:W-:Y:S07]  /*9540*/  MOV R0, UR6 ;  /* 0x0000000600007c02 */ /* 0x004fee0008000f00 */
.L_x_143:
[----:B--2---:R2:W3:Y:S02]  /*9550*/  SYNCS.PHASECHK.TRANS64.TRYWAIT P1, [R0+URZ+0x68], R2 ;  /* 0x00006802000075a7 */ /* 0x0044e400080211ff */
[----:B---3--:R-:W-:Y:S05]  /*9560*/  @!P1 NANOSLEEP.SYNCS 0x989680 ;  /* 0x009896800000995d */ /* 0x008fea0003900000 */
[----:B------:R-:W3:Y:S02]  /*9570*/  @!P1 SYNCS.PHASECHK.TRANS64 P1, [R0+URZ+0x68], R2 ;  /* 0x00006802000095a7 */ /* 0x000ee400080210ff */
[----:B---3--:R-:W-:Y:S05]  /*9580*/  @!P1 BRA `(.L_x_143) ;  /* 0xfffffffc00f09947 */ /* 0x008fea000383ffff */
[----:B------:R-:W-:Y:S05]  /*9590*/  BRA `(.L_x_77) ;  /* 0xffffffb000207947 */ /* 0x000fea000383ffff */
.L_x_81:
[----:B------:R-:W-:Y:S07]  /*95a0*/  MOV R2, UR7 ;  /* 0x0000000700027c02 */ /* 0x000fee0008000f00 */
.L_x_144:
[----:B--2---:R2:W3:Y:S02]  /*95b0*/  SYNCS.PHASECHK.TRANS64.TRYWAIT P2, [R2+URZ+0x50], R0 ;  /* 0x00005000020075a7 */ /* 0x0044e400080411ff */
[----:B---3--:R-:W-:Y:S05]  /*95c0*/  @!P2 NANOSLEEP.SYNCS 0x989680 ;  /* 0x009896800000a95d */ /* 0x008fea0003900000 */
[----:B------:R-:W3:Y:S02]  /*95d0*/  @!P2 SYNCS.PHASECHK.TRANS64 P2, [R2+URZ+0x50], R0 ;  /* 0x000050000200a5a7 */ /* 0x000ee400080410ff */
[----:B---3--:R-:W-:Y:S05]  /*95e0*/  @!P2 BRA `(.L_x_144) ;  /* 0xfffffffc00f0a947 */ /* 0x008fea000383ffff */
[----:B------:R-:W-:Y:S05]  /*95f0*/  BRA `(.L_x_145) ;  /* 0xffffffb0007c7947 */ /* 0x000fea000383ffff */
.L_x_83:
[----:B------:R-:W-:-:S07]  /*9600*/  MOV R0, UR4 ;  /* 0x0000000400007c02 */ /* 0x000fce0008000f00 */
.L_x_146:
[----:B---3--:R3:W4:Y:S02]  /*9610*/  SYNCS.PHASECHK.TRANS64.TRYWAIT P0, [R0+URZ], R2 ;  /* 0x00000002000075a7 */ /* 0x00872400080011ff */
[----:B----4-:R-:W-:Y:S05]  /*9620*/  @!P0 NANOSLEEP.SYNCS 0x989680 ;  /* 0x009896800000895d */ /* 0x010fea0003900000 */
[----:B------:R-:W4:Y:S02]  /*9630*/  @!P0 SYNCS.PHASECHK.TRANS64 P0, [R0+URZ], R2 ;  /* 0x00000002000085a7 */ /* 0x000f2400080010ff */
[----:B----4-:R-:W-:Y:S05]  /*9640*/  @!P0 BRA `(.L_x_146) ;  /* 0xfffffffc00f08947 */ /* 0x010fea000383ffff */
[----:B------:R-:W-:Y:S05]  /*9650*/  BRA `(.L_x_147) ;  /* 0xffffffb4008c7947 */ /* 0x000fea000383ffff */
.L_x_85:
[----:B-1----:R1:W2:Y:S02]  /*9660*/  SYNCS.PHASECHK.TRANS64.TRYWAIT P0, [R8+URZ+0x70], R0 ;  /* 0x00007000080075a7 */ /* 0x0022a400080011ff */
[----:B--2---:R-:W-:Y:S05]  /*9670*/  @!P0 NANOSLEEP.SYNCS 0x989680 ;  /* 0x009896800000895d */ /* 0x004fea0003900000 */
[----:B------:R-:W2:Y:S02]  /*9680*/  @!P0 SYNCS.PHASECHK.TRANS64 P0, [R8+URZ+0x70], R0 ;  /* 0x00007000080085a7 */ /* 0x000ea400080010ff */
[----:B--2---:R-:W-:Y:S05]  /*9690*/  @!P0 BRA `(.L_x_85) ;  /* 0xfffffffc00f08947 */ /* 0x004fea000383ffff */
[----:B------:R-:W-:Y:S05]  /*96a0*/  BRA `(.L_x_148) ;  /* 0xffffffb8002c7947 */ /* 0x000fea000383ffff */
.L_x_95:
[----:B-1----:R1:W2:Y:S02]  /*96b0*/  SYNCS.PHASECHK.TRANS64.TRYWAIT P1, [R0+URZ+0x40], R3 ;  /* 0x00004003000075a7 */ /* 0x0022a400080211ff */
[----:B--2---:R-:W-:Y:S05]  /*96c0*/  @!P1 NANOSLEEP.SYNCS 0x989680 ;  /* 0x009896800000995d */ /* 0x004fea0003900000 */
[----:B------:R-:W2:Y:S02]  /*96d0*/  @!P1 SYNCS.PHASECHK.TRANS64 P1, [R0+URZ+0x40], R3 ;  /* 0x00004003000095a7 */ /* 0x000ea400080210ff */
[----:B--2---:R-:W-:Y:S05]  /*96e0*/  @!P1 BRA `(.L_x_95) ;  /* 0xfffffffc00f09947 */ /* 0x004fea000383ffff */
[----:B------:R-:W-:Y:S05]  /*96f0*/  BRA `(.L_x_94) ;  /* 0xffffffc400f47947 */ /* 0x000fea000383ffff */
.L_x_97:
[----:B-1----:R1:W2:Y:S02]  /*9700*/  SYNCS.PHASECHK.TRANS64.TRYWAIT P1, [R17+URZ+0x90], R4 ;  /* 0x00009004110075a7 */ /* 0x0022a400080211ff */
[----:B--2---:R-:W-:Y:S05]  /*9710*/  @!P1 NANOSLEEP.SYNCS 0x989680 ;  /* 0x009896800000995d */ /* 0x004fea0003900000 */
[----:B------:R-:W2:Y:S02]  /*9720*/  @!P1 SYNCS.PHASECHK.TRANS64 P1, [R17+URZ+0x90], R4 ;  /* 0x00009004110095a7 */ /* 0x000ea400080210ff */
[----:B--2---:R-:W-:Y:S05]  /*9730*/  @!P1 BRA `(.L_x_97) ;  /* 0xfffffffc00f09947 */ /* 0x004fea000383ffff */
[----:B------:R-:W-:Y:S05]  /*9740*/  BRA `(.L_x_96) ;  /* 0xffffffc800e47947 */ /* 0x000fea000383ffff */
        .weak           $__internal_0_$__cuda_sm10x_tcgen05_guardrail_trap_col_being_dealloced_not_returned_by_alloc
        .type           $__internal_0_$__cuda_sm10x_tcgen05_guardrail_trap_col_being_dealloced_not_returned_by_alloc,@function
        .size           $__internal_0_$__cuda_sm10x_tcgen05_guardrail_trap_col_being_dealloced_not_returned_by_alloc,($__internal_1_$__cuda_sm10x_tcgen05_guardrail_trap_phase_invalid_during_alloc - $__internal_0_$__cuda_sm10x_tcgen05_guardrail_trap_col_being_dealloced_not_returned_by_alloc)
$__internal_0_$__cuda_sm10x_tcgen05_guardrail_trap_col_being_dealloced_not_returned_by_alloc:
[----:B------:R-:W-:Y:S05]  /*9750*/  BPT.TRAP 0x1 ;  /* 0x000000040000795c */ /* 0x000fea0000300000 */
[----:B------:R-:W-:-:S04]  /*9760*/  HFMA2 R3, -RZ, RZ, 0, 0 ;  /* 0x00000000ff037431 */ /* 0x000fc800000001ff */
[----:B------:R-:W-:Y:S05]  /*9770*/  RET.REL.NODEC R2 `(_ZN7cutlass13device_kernelINS_4gemm6kernel13GemmUniversalIN4cute5tupleIJiiiiEEENS1_10collective13CollectiveMmaINS1_35MainloopSm100TmaUmmaWarpSpecializedILi4ELi2ELi4ENS5_IJNS4_1CILi2EEENSA_ILi1EEESC_EEEEENS5_IJNSA_ILi64EEENSA_ILi224EEESF_EEENS_6half_tENS5_IJlSC_lEEESI_SJ_NS4_8TiledMMAINS4_8MMA_AtomIJNS4_20SM100_MMA_F16BF16_SSISI_SI_fLi64ELi224ELNS4_4UMMA5MajorE0ELSO_0ELNSN_7ScaleInE0ELSP_0EEEEEENS4_6LayoutINS5_IJSC_SC_SC_EEENS5_IJNSA_ILi0EEESU_SU_EEEEENS5_IJNS4_10UnderscoreESX_SX_EEEEENS4_13SM90_TMA_LOADENS4_14ComposedLayoutINS4_7SwizzleILi3ELi4ELi3EEENS4_18smem_ptr_flag_bitsILi16EEENSS_INS5_IJNSA_ILi8EEESF_EEENS5_IJSF_SC_EEEEEEEvNS4_8identityENS4_23SM90_TMA_LOAD_MULTICASTES1A_vS1B_EENS_8epilogue10collective18CollectiveEpilogueINS1E_23Sm100TmaWarpSpecializedILi2ELi1ELi112ELb1ELb0EEEJSH_NS5_IJNSS_ISF_SC_EENSS_ISG_SC_EEEEESI_SJ_SI_SJ_NS1E_6fusion15FusionCallbacksIS1I_NS1M_17LinearCombinationISI_fSI_fLNS_15FloatRoundStyleE2EEESH_S1L_JEEENS4_5SM1004TMEM4LOAD26SM100_TMEM_LOAD_16dp256b4xES10_NS11_INS12_ILi2ELi4ELi3EEES15_NSS_INS5_IJS16_NSA_ILi32EEEEEENS5_IJS1X_SC_EEEEEEENS4_17SM75_U32x4_LDSM_NENS4_14SM90_TMA_STOREES21_NS4_17SM90_U32x4_STSM_NENS4_39AutoVectorizingCopyWithAssumedAlignmentILi128EEEEEEvvEEEEvNT_6ParamsE) ;  /* 0xffffff6802207950 */ /* 0x000fea0003c3ffff */
        .weak           $__internal_1_$__cuda_sm10x_tcgen05_guardrail_trap_phase_invalid_during_alloc
        .type           $__internal_1_$__cuda_sm10x_tcgen05_guardrail_trap_phase_invalid_during_alloc,@function
        .size           $__internal_1_$__cuda_sm10x_tcgen05_guardrail_trap_phase_invalid_during_alloc,($__internal_2_$__cuda_sm10x_tcgen05_guardrail_trap_unallocated_columns_being_dealloced - $__internal_1_$__cuda_sm10x_tcgen05_guardrail_trap_phase_invalid_during_alloc)
$__internal_1_$__cuda_sm10x_tcgen05_guardrail_trap_phase_invalid_during_alloc:
[----:B------:R-:W-:Y:S05]  /*9780*/  BPT.TRAP 0x1 ;  /* 0x000000040000795c */ /* 0x000fea0000300000 */
[----:B------:R-:W-:-:S04]  /*9790*/  MOV R5, 0x0 ;  /* 0x0000000000057802 */ /* 0x000fc80000000f00 */
[----:B------:R-:W-:Y:S05]  /*97a0*/  RET.REL.NODEC R4 `(_ZN7cutlass13device_kernelINS_4gemm6kernel13GemmUniversalIN4cute5tupleIJiiiiEEENS1_10collective13CollectiveMmaINS1_35MainloopSm100TmaUmmaWarpSpecializedILi4ELi2ELi4ENS5_IJNS4_1CILi2EEENSA_ILi1EEESC_EEEEENS5_IJNSA_ILi64EEENSA_ILi224EEESF_EEENS_6half_tENS5_IJlSC_lEEESI_SJ_NS4_8TiledMMAINS4_8MMA_AtomIJNS4_20SM100_MMA_F16BF16_SSISI_SI_fLi64ELi224ELNS4_4UMMA5MajorE0ELSO_0ELNSN_7ScaleInE0ELSP_0EEEEEENS4_6LayoutINS5_IJSC_SC_SC_EEENS5_IJNSA_ILi0EEESU_SU_EEEEENS5_IJNS4_10UnderscoreESX_SX_EEEEENS4_13SM90_TMA_LOADENS4_14ComposedLayoutINS4_7SwizzleILi3ELi4ELi3EEENS4_18smem_ptr_flag_bitsILi16EEENSS_INS5_IJNSA_ILi8EEESF_EEENS5_IJSF_SC_EEEEEEEvNS4_8identityENS4_23SM90_TMA_LOAD_MULTICASTES1A_vS1B_EENS_8epilogue10collective18CollectiveEpilogueINS1E_23Sm100TmaWarpSpecializedILi2ELi1ELi112ELb1ELb0EEEJSH_NS5_IJNSS_ISF_SC_EENSS_ISG_SC_EEEEESI_SJ_SI_SJ_NS1E_6fusion15FusionCallbacksIS1I_NS1M_17LinearCombinationISI_fSI_fLNS_15FloatRoundStyleE2EEESH_S1L_JEEENS4_5SM1004TMEM4LOAD26SM100_TMEM_LOAD_16dp256b4xES10_NS11_INS12_ILi2ELi4ELi3EEES15_NSS_INS5_IJS16_NSA_ILi32EEEEEENS5_IJS1X_SC_EEEEEEENS4_17SM75_U32x4_LDSM_NENS4_14SM90_TMA_STOREES21_NS4_17SM90_U32x4_STSM_NENS4_39AutoVectorizingCopyWithAssumedAlignmentILi128EEEEEEvvEEEEvNT_6ParamsE) ;  /* 0xffffff6804147950 */ /* 0x000fea0003c3ffff */
        .weak           $__internal_2_$__cuda_sm10x_tcgen05_guardrail_trap_unallocated_columns_being_dealloced
        .type           $__internal_2_$__cuda_sm10x_tcgen05_guardrail_trap_unallocated_columns_being_dealloced,@function
        .size           $__internal_2_$__cuda_sm10x_tcgen05_guardrail_trap_unallocated_columns_being_dealloced,(.L_x_150 - $__internal_2_$__cuda_sm10x_tcgen05_guardrail_trap_unallocated_columns_being_dealloced)
$__internal_2_$__cuda_sm10x_tcgen05_guardrail_trap_unallocated_columns_being_dealloced:
[----:B------:R-:W-:Y:S05]  /*97b0*/  BPT.TRAP 0x1 ;  /* 0x000000040000795c */ /* 0x000fea0000300000 */
[----:B------:R-:W-:-:S04]  /*97c0*/  HFMA2 R3, -RZ, RZ, 0, 0 ;  /* 0x00000000ff037431 */ /* 0x000fc800000001ff */
[----:B------:R-:W-:Y:S05]  /*97d0*/  RET.REL.NODEC R2 `(_ZN7cutlass13device_kernelINS_4gemm6kernel13GemmUniversalIN4cute5tupleIJiiiiEEENS1_10collective13CollectiveMmaINS1_35MainloopSm100TmaUmmaWarpSpecializedILi4ELi2ELi4ENS5_IJNS4_1CILi2EEENSA_ILi1EEESC_EEEEENS5_IJNSA_ILi64EEENSA_ILi224EEESF_EEENS_6half_tENS5_IJlSC_lEEESI_SJ_NS4_8TiledMMAINS4_8MMA_AtomIJNS4_20SM100_MMA_F16BF16_SSISI_SI_fLi64ELi224ELNS4_4UMMA5MajorE0ELSO_0ELNSN_7ScaleInE0ELSP_0EEEEEENS4_6LayoutINS5_IJSC_SC_SC_EEENS5_IJNSA_ILi0EEESU_SU_EEEEENS5_IJNS4_10UnderscoreESX_SX_EEEEENS4_13SM90_TMA_LOADENS4_14ComposedLayoutINS4_7SwizzleILi3ELi4ELi3EEENS4_18smem_ptr_flag_bitsILi16EEENSS_INS5_IJNSA_ILi8EEESF_EEENS5_IJSF_SC_EEEEEEEvNS4_8identityENS4_23SM90_TMA_LOAD_MULTICASTES1A_vS1B_EENS_8epilogue10collective18CollectiveEpilogueINS1E_23Sm100TmaWarpSpecializedILi2ELi1ELi112ELb1ELb0EEEJSH_NS5_IJNSS_ISF_SC_EENSS_ISG_SC_EEEEESI_SJ_SI_SJ_NS1E_6fusion15FusionCallbacksIS1I_NS1M_17LinearCombinationISI_fSI_fLNS_15FloatRoundStyleE2EEESH_S1L_JEEENS4_5SM1004TMEM4LOAD26SM100_TMEM_LOAD_16dp256b4xES10_NS11_INS12_ILi2ELi4ELi3EEES15_NSS_INS5_IJS16_NSA_ILi32EEEEEENS5_IJS1X_SC_EEEEEEENS4_17SM75_U32x4_LDSM_NENS4_14SM90_TMA_STOREES21_NS4_17SM90_U32x4_STSM_NENS4_39AutoVectorizingCopyWithAssumedAlignmentILi128EEEEEEvvEEEEvNT_6ParamsE) ;  /* 0xffffff6802087950 */ /* 0x000fea0003c3ffff */
.L_x_149:
[----:B------:R-:W-:-:S00]  /*97e0*/  BRA `(.L_x_149) ;  /* 0xfffffffc00fc7947 */ /* 0x000fc0000383ffff */
[----:B------:R-:W-:-:S00]  /*97f0*/  NOP ;  /* 0x0000000000007918 */ /* 0x000fc00000000000 */
        /* <DEDUP_REMOVED lines=8> */
.L_x_150:


//--------------------- .nv.global.init           --------------------------
	.section	.nv.global.init,"aw",@progbits
.nv.global.init:
	.type		$str$27,@object
	.size		$str$27,($str$28 - $str$27)
$str$27:
        /*0000*/ 	.byte	0x28, 0x61, 0x64, 0x64, 0x72, 0x65, 0x73, 0x73, 0x20, 0x26, 0x20, 0x6d, 0x61, 0x73, 0x6b, 0x29
        /*0010*/ 	.byte	0x20, 0x3d, 0x3d, 0x20, 0x30, 0x00
	.type		$str$28,@object
	.size		$str$28,($str$26 - $str$28)
$str$28:
        /*0016*/ 	.byte	0x2f, 0x74, 0x6d, 0x70, 0x2f, 0x63, 0x75, 0x74, 0x6c, 0x61, 0x73, 0x73, 0x5f, 0x73, 0x77, 0x65
        /*0026*/ 	.byte	0x65, 0x70, 0x5f, 0x73, 0x72, 0x63, 0x2f, 0x69, 0x6e, 0x63, 0x6c, 0x75, 0x64, 0x65, 0x2f, 0x63
        /*0036*/ 	.byte	0x75, 0x74, 0x65, 0x2f, 0x70, 0x6f, 0x69, 0x6e, 0x74, 0x65, 0x72, 0x5f, 0x66, 0x6c, 0x61, 0x67
        /*0046*/ 	.byte	0x67, 0x65, 0x64, 0x2e, 0x68, 0x70, 0x70, 0x00
	.type		$str$26,@object
	.size		$str$26,($str$25 - $str$26)
$str$26:
        /*004e*/ 	.byte	0x2f, 0x74, 0x6d, 0x70, 0x2f, 0x63, 0x75, 0x74, 0x6c, 0x61, 0x73, 0x73, 0x5f, 0x73, 0x77, 0x65
        /*005e*/ 	.byte	0x65, 0x70, 0x5f, 0x73, 0x72, 0x63, 0x2f, 0x69, 0x6e, 0x63, 0x6c, 0x75, 0x64, 0x65, 0x2f, 0x63
        /*006e*/ 	.byte	0x75, 0x74, 0x65, 0x2f, 0x61, 0x74, 0x6f, 0x6d, 0x2f, 0x63, 0x6f, 0x70, 0x79, 0x5f, 0x74, 0x72
        /*007e*/ 	.byte	0x61, 0x69, 0x74, 0x73, 0x5f, 0x73, 0x6d, 0x31, 0x30, 0x30, 0x2e, 0x68, 0x70, 0x70, 0x00
	.type		$str$25,@object
	.size		$str$25,(__unnamed_1 - $str$25)
$str$25:
        /*008d*/ 	.byte	0x28, 0x28, 0x75, 0x69, 0x6e, 0x74, 0x33, 0x32, 0x5f, 0x74, 0x28, 0x74, 0x68, 0x72, 0x65, 0x61
        /*009d*/ 	.byte	0x64, 0x49, 0x64, 0x78, 0x2e, 0x78, 0x29, 0x20, 0x2f, 0x20, 0x33, 0x32, 0x29, 0x20, 0x25, 0x20
        /*00ad*/ 	.byte	0x34, 0x29, 0x20, 0x3d, 0x3d, 0x20, 0x28, 0x28, 0x28, 0x74, 0x6d, 0x65, 0x6d, 0x5f, 0x61, 0x64
        /*00bd*/ 	.byte	0x64, 0x72, 0x20, 0x3e, 0x3e, 0x20, 0x31, 0x36, 0x29, 0x20, 0x2f, 0x20, 0x33, 0x32, 0x29, 0x20
        /*00cd*/ 	.byte	0x25, 0x20, 0x34, 0x29, 0x00
	.type		__unnamed_1,@object
	.size		__unnamed_1,(__unnamed_2 - __unnamed_1)
__unnamed_1:
        /*00d2*/ 	.byte	0x61, 0x75, 0x74, 0x6f, 0x20, 0x63, 0x75, 0x74, 0x65, 0x3a, 0x3a, 0x61, 0x73, 0x5f, 0x70, 0x6f
        /* <DEDUP_REMOVED lines=24> */
        /*0262*/ 	.byte	0x33, 0x33, 0x36, 0x3e, 0x3e, 0x3e, 0x3e, 0x5d, 0x00
	.type		__unnamed_2,@object
	.size		__unnamed_2,(.L_2 - __unnamed_2)
__unnamed_2:
        /* <DEDUP_REMOVED lines=45> */
        /*053b*/ 	.byte	0x3e, 0x3e, 0x3e, 0x5d, 0x00
.L_2:


//--------------------- .nv.shared._ZN7cutlass13device_kernelINS_4gemm6kernel13GemmUniversalIN4cute5tupleIJiiiiEEENS1_10collective13CollectiveMmaINS1_35MainloopSm100TmaUmmaWarpSpecializedILi4ELi2ELi4ENS5_IJNS4_1CILi2EEENSA_ILi1EEESC_EEEEENS5_IJNSA_ILi64EEENSA_ILi224EEESF_EEENS_6half_tENS5_IJlSC_lEEESI_SJ_NS4_8TiledMMAINS4_8MMA_AtomIJNS4_20SM100_MMA_F16BF16_SSISI_SI_fLi64ELi224ELNS4_4UMMA5MajorE0ELSO_0ELNSN_7ScaleInE0ELSP_0EEEEEENS4_6LayoutINS5_IJSC_SC_SC_EEENS5_IJNSA_ILi0EEESU_SU_EEEEENS5_IJNS4_10UnderscoreESX_SX_EEEEENS4_13SM90_TMA_LOADENS4_14ComposedLayoutINS4_7SwizzleILi3ELi4ELi3EEENS4_18smem_ptr_flag_bitsILi16EEENSS_INS5_IJNSA_ILi8EEESF_EEENS5_IJSF_SC_EEEEEEEvNS4_8identityENS4_23SM90_TMA_LOAD_MULTICASTES1A_vS1B_EENS_8epilogue10collective18CollectiveEpilogueINS1E_23Sm100TmaWarpSpecializedILi2ELi1ELi112ELb1ELb0EEEJSH_NS5_IJNSS_ISF_SC_EENSS_ISG_SC_EEEEESI_SJ_SI_SJ_NS1E_6fusion15FusionCallbacksIS1I_NS1M_17LinearCombinationISI_fSI_fLNS_15FloatRoundStyleE2EEESH_S1L_JEEENS4_5SM1004TMEM4LOAD26SM100_TMEM_LOAD_16dp256b4xES10_NS11_INS12_ILi2ELi4ELi3EEES15_NSS_INS5_IJS16_NSA_ILi32EEEEEENS5_IJS1X_SC_EEEEEEENS4_17SM75_U32x4_LDSM_NENS4_14SM90_TMA_STOREES21_NS4_17SM90_U32x4_STSM_NENS4_39AutoVectorizingCopyWithAssumedAlignmentILi128EEEEEEvvEEEEvNT_6ParamsE --------------------------
	.section	.nv.shared._ZN7cutlass13device_kernelINS_4gemm6kernel13GemmUniversalIN4cute5tupleIJiiiiEEENS1_10collective13CollectiveMmaINS1_35MainloopSm100TmaUmmaWarpSpecializedILi4ELi2ELi4ENS5_IJNS4_1CILi2EEENSA_ILi1EEESC_EEEEENS5_IJNSA_ILi64EEENSA_ILi224EEESF_EEENS_6half_tENS5_IJlSC_lEEESI_SJ_NS4_8TiledMMAINS4_8MMA_AtomIJNS4_20SM100_MMA_F16BF16_SSISI_SI_fLi64ELi224ELNS4_4UMMA5MajorE0ELSO_0ELNSN_7ScaleInE0ELSP_0EEEEEENS4_6LayoutINS5_IJSC_SC_SC_EEENS5_IJNSA_ILi0EEESU_SU_EEEEENS5_IJNS4_10UnderscoreESX_SX_EEEEENS4_13SM90_TMA_LOADENS4_14ComposedLayoutINS4_7SwizzleILi3ELi4ELi3EEENS4_18smem_ptr_flag_bitsILi16EEENSS_INS5_IJNSA_ILi8EEESF_EEENS5_IJSF_SC_EEEEEEEvNS4_8identityENS4_23SM90_TMA_LOAD_MULTICASTES1A_vS1B_EENS_8epilogue10collective18CollectiveEpilogueINS1E_23Sm100TmaWarpSpecializedILi2ELi1ELi112ELb1ELb0EEEJSH_NS5_IJNSS_ISF_SC_EENSS_ISG_SC_EEEEESI_SJ_SI_SJ_NS1E_6fusion15FusionCallbacksIS1I_NS1M_17LinearCombinationISI_fSI_fLNS_15FloatRoundStyleE2EEESH_S1L_JEEENS4_5SM1004TMEM4LOAD26SM100_TMEM_LOAD_16dp256b4xES10_NS11_INS12_ILi2ELi4ELi3EEES15_NSS_INS5_IJS16_NSA_ILi32EEEEEENS5_IJS1X_SC_EEEEEEENS4_17SM75_U32x4_LDSM_NENS4_14SM90_TMA_STOREES21_NS4_17SM90_U32x4_STSM_NENS4_39AutoVectorizingCopyWithAssumedAlignmentILi128EEEEEEvvEEEEvNT_6ParamsE,"aw",@nobits
	.sectionflags	@""
	.align	16
	.zero		1024


//--------------------- .nv.shared.reserved.0     --------------------------
	.section	.nv.shared.reserved.0,"aw",@nobits
	.weak		__nv_reservedSMEM_offset_0_alias
	.size		__nv_reservedSMEM_offset_0_alias, 0, 64
	.other		__nv_reservedSMEM_offset_0_alias,@"STO_CUDA_RESERVED_SHARED STV_DEFAULT"
__nv_reservedSMEM_offset_0_alias:
	.zero		0
.nv.shared.reserved.0:
	.zero		64
	.weak		__nv_reservedSMEM_tcgen05_partition
	.type		__nv_reservedSMEM_tcgen05_partition,@object
	.size		__nv_reservedSMEM_tcgen05_partition,(.L_0 - __nv_reservedSMEM_tcgen05_partition)
__nv_reservedSMEM_tcgen05_partition:
	.zero		32
.L_0:


//--------------------- .nv.global                --------------------------
	.section	.nv.global,"aw",@nobits
.nv.global:
	.type		_ZN39_INTERNAL_efcaf5b4_4_k_cu_a4e112a6_96144cute1_E,@object
	.size		_ZN39_INTERNAL_efcaf5b4_4_k_cu_a4e112a6_96144cute1_E,(_ZN39_INTERNAL_efcaf5b4_4_k_cu_a4e112a6_96144cuda3std3__45__cpo6cbeginE - _ZN39_INTERNAL_efcaf5b4_4_k_cu_a4e112a6_96144cute1_E)
_ZN39_INTERNAL_efcaf5b4_4_k_cu_a4e112a6_96144cute1_E:
	.zero		1
	.type		_ZN39_INTERNAL_efcaf5b4_4_k_cu_a4e112a6_96144cuda3std3__45__cpo6cbeginE,@object
	.size		_ZN39_INTERNAL_efcaf5b4_4_k_cu_a4e112a6_96144cuda3std3__45__cpo6cbeginE,(_ZN39_INTERNAL_efcaf5b4_4_k_cu_a4e112a6_96144cuda3std3__48in_placeE - _ZN39_INTERNAL_efcaf5b4_4_k_cu_a4e112a6_96144cuda3std3__45__cpo6cbeginE)
_ZN39_INTERNAL_efcaf5b4_4_k_cu_a4e112a6_96144cuda3std3__45__cpo6cbeginE:
	.zero		1
	.type		_ZN39_INTERNAL_efcaf5b4_4_k_cu_a4e112a6_96144cuda3std3__48in_placeE,@object
	.size		_ZN39_INTERNAL_efcaf5b4_4_k_cu_a4e112a6_96144cuda3std3__48in_placeE,(_ZN39_INTERNAL_efcaf5b4_4_k_cu_a4e112a6_96144cuda3std6ranges3__45__cpo9iter_moveE - _ZN39_INTERNAL_efcaf5b4_4_k_cu_a4e112a6_96144cuda3std3__48in_placeE)
_ZN39_INTERNAL_efcaf5b4_4_k_cu_a4e112a6_96144cuda3std3__48in_placeE:
	.zero		1
	.type		_ZN39_INTERNAL_efcaf5b4_4_k_cu_a4e112a6_96144cuda3std6ranges3__45__cpo9iter_moveE,@object
	.size		_ZN39_INTERNAL_efcaf5b4_4_k_cu_a4e112a6_96144cuda3std6ranges3__45__cpo9iter_moveE,(_ZN39_INTERNAL_efcaf5b4_4_k_cu_a4e112a6_96144cuda3std3__45__cpo5beginE - _ZN39_INTERNAL_efcaf5b4_4_k_cu_a4e112a6_96144cuda3std6ranges3__45__cpo9iter_moveE)
_ZN39_INTERNAL_efcaf5b4_4_k_cu_a4e112a6_96144cuda3std6ranges3__45__cpo9iter_moveE:
	.zero		1
	.type		_ZN39_INTERNAL_efcaf5b4_4_k_cu_a4e112a6_96144cuda3std3__45__cpo5beginE,@object
	.size		_ZN39_INTERNAL_efcaf5b4_4_k_cu_a4e112a6_96144cuda3std3__45__cpo5beginE,(_ZN39_INTERNAL_efcaf5b4_4_k_cu_a4e112a6_96144cuda3std3__441_GLOBAL__N__efcaf5b4_4_k_cu_a4e112a6_96146ignoreE - _ZN39_INTERNAL_efcaf5b4_4_k_cu_a4e112a6_96144cuda3std3__45__cpo5beginE)
_ZN39_INTERNAL_efcaf5b4_4_k_cu_a4e112a6_96144cuda3std3__45__cpo5beginE:
	.zero		1
	.type		_ZN39_INTERNAL_efcaf5b4_4_k_cu_a4e112a6_96144cuda3std3__441_GLOBAL__N__efcaf5b4_4_k_cu_a4e112a6_96146ignoreE,@object
	.size		_ZN39_INTERNAL_efcaf5b4_4_k_cu_a4e112a6_96144cuda3std3__441_GLOBAL__N__efcaf5b4_4_k_cu_a4e112a6_96146ignoreE,(_ZN39_INTERNAL_efcaf5b4_4_k_cu_a4e112a6_96144cute7productE - _ZN39_INTERNAL_efcaf5b4_4_k_cu_a4e112a6_96144cuda3std3__441_GLOBAL__N__efcaf5b4_4_k_cu_a4e112a6_96146ignoreE)
_ZN39_INTERNAL_efcaf5b4_4_k_cu_a4e112a6_96144cuda3std3__441_GLOBAL__N__efcaf5b4_4_k_cu_a4e112a6_96146ignoreE:
	.zero		1
	.type		_ZN39_INTERNAL_efcaf5b4_4_k_cu_a4e112a6_96144cute7productE,@object
	.size		_ZN39_INTERNAL_efcaf5b4_4_k_cu_a4e112a6_96144cute7productE,(_ZN39_INTERNAL_efcaf5b4_4_k_cu_a4e112a6_96144cuda3std3__45__cpo3endE - _ZN39_INTERNAL_efcaf5b4_4_k_cu_a4e112a6_96144cute7productE)
_ZN39_INTERNAL_efcaf5b4_4_k_cu_a4e112a6_96144cute7productE:
	.zero		1
	.type		_ZN39_INTERNAL_efcaf5b4_4_k_cu_a4e112a6_96144cuda3std3__45__cpo3endE,@object
	.size		_ZN39_INTERNAL_efcaf5b4_4_k_cu_a4e112a6_96144cuda3std3__45__cpo3endE,(_ZN39_INTERNAL_efcaf5b4_4_k_cu_a4e112a6_96144cuda3std3__419piecewise_constructE - _ZN39_INTERNAL_efcaf5b4_4_k_cu_a4e112a6_96144cuda3std3__45__cpo3endE)
_ZN39_INTERNAL_efcaf5b4_4_k_cu_a4e112a6_96144cuda3std3__45__cpo3endE:
	.zero		1
	.type		_ZN39_INTERNAL_efcaf5b4_4_k_cu_a4e112a6_96144cuda3std3__419piecewise_constructE,@object
	.size		_ZN39_INTERNAL_efcaf5b4_4_k_cu_a4e112a6_96144cuda3std3__419piecewise_constructE,(_ZN39_INTERNAL_efcaf5b4_4_k_cu_a4e112a6_96144cuda3std3__45__cpo4cendE - _ZN39_INTERNAL_efcaf5b4_4_k_cu_a4e112a6_96144cuda3std3__419piecewise_constructE)
_ZN39_INTERNAL_efcaf5b4_4_k_cu_a4e112a6_96144cuda3std3__419piecewise_constructE:
	.zero		1
	.type		_ZN39_INTERNAL_efcaf5b4_4_k_cu_a4e112a6_96144cuda3std3__45__cpo4cendE,@object
	.size		_ZN39_INTERNAL_efcaf5b4_4_k_cu_a4e112a6_96144cuda3std3__45__cpo4cendE,(_ZN39_INTERNAL_efcaf5b4_4_k_cu_a4e112a6_96144cuda3std6ranges3__45__cpo4swapE - _ZN39_INTERNAL_efcaf5b4_4_k_cu_a4e112a6_96144cuda3std3__45__cpo4cendE)
_ZN39_INTERNAL_efcaf5b4_4_k_cu_a4e112a6_96144cuda3std3__45__cpo4cendE:
	.zero		1
	.type		_ZN39_INTERNAL_efcaf5b4_4_k_cu_a4e112a6_96144cuda3std6ranges3__45__cpo4swapE,@object
	.size		_ZN39_INTERNAL_efcaf5b4_4_k_cu_a4e112a6_96144cuda3std6ranges3__45__cpo4swapE,(.L_10 - _ZN39_INTERNAL_efcaf5b4_4_k_cu_a4e112a6_96144cuda3std6ranges3__45__cpo4swapE)
_ZN39_INTERNAL_efcaf5b4_4_k_cu_a4e112a6_96144cuda3std6ranges3__45__cpo4swapE:
	.zero		1
.L_10:


//--------------------- .nv.constant0._ZN7cutlass13device_kernelINS_4gemm6kernel13GemmUniversalIN4cute5tupleIJiiiiEEENS1_10collective13CollectiveMmaINS1_35MainloopSm100TmaUmmaWarpSpecializedILi4ELi2ELi4ENS5_IJNS4_1CILi2EEENSA_ILi1EEESC_EEEEENS5_IJNSA_ILi64EEENSA_ILi224EEESF_EEENS_6half_tENS5_IJlSC_lEEESI_SJ_NS4_8TiledMMAINS4_8MMA_AtomIJNS4_20SM100_MMA_F16BF16_SSISI_SI_fLi64ELi224ELNS4_4UMMA5MajorE0ELSO_0ELNSN_7ScaleInE0ELSP_0EEEEEENS4_6LayoutINS5_IJSC_SC_SC_EEENS5_IJNSA_ILi0EEESU_SU_EEEEENS5_IJNS4_10UnderscoreESX_SX_EEEEENS4_13SM90_TMA_LOADENS4_14ComposedLayoutINS4_7SwizzleILi3ELi4ELi3EEENS4_18smem_ptr_flag_bitsILi16EEENSS_INS5_IJNSA_ILi8EEESF_EEENS5_IJSF_SC_EEEEEEEvNS4_8identityENS4_23SM90_TMA_LOAD_MULTICASTES1A_vS1B_EENS_8epilogue10collective18CollectiveEpilogueINS1E_23Sm100TmaWarpSpecializedILi2ELi1ELi112ELb1ELb0EEEJSH_NS5_IJNSS_ISF_SC_EENSS_ISG_SC_EEEEESI_SJ_SI_SJ_NS1E_6fusion15FusionCallbacksIS1I_NS1M_17LinearCombinationISI_fSI_fLNS_15FloatRoundStyleE2EEESH_S1L_JEEENS4_5SM1004TMEM4LOAD26SM100_TMEM_LOAD_16dp256b4xES10_NS11_INS12_ILi2ELi4ELi3EEES15_NSS_INS5_IJS16_NSA_ILi32EEEEEENS5_IJS1X_SC_EEEEEEENS4_17SM75_U32x4_LDSM_NENS4_14SM90_TMA_STOREES21_NS4_17SM90_U32x4_STSM_NENS4_39AutoVectorizingCopyWithAssumedAlignmentILi128EEEEEEvvEEEEvNT_6ParamsE --------------------------
	.section	.nv.constant0._ZN7cutlass13device_kernelINS_4gemm6kernel13GemmUniversalIN4cute5tupleIJiiiiEEENS1_10collective13CollectiveMmaINS1_35MainloopSm100TmaUmmaWarpSpecializedILi4ELi2ELi4ENS5_IJNS4_1CILi2EEENSA_ILi1EEESC_EEEEENS5_IJNSA_ILi64EEENSA_ILi224EEESF_EEENS_6half_tENS5_IJlSC_lEEESI_SJ_NS4_8TiledMMAINS4_8MMA_AtomIJNS4_20SM100_MMA_F16BF16_SSISI_SI_fLi64ELi224ELNS4_4UMMA5MajorE0ELSO_0ELNSN_7ScaleInE0ELSP_0EEEEEENS4_6LayoutINS5_IJSC_SC_SC_EEENS5_IJNSA_ILi0EEESU_SU_EEEEENS5_IJNS4_10UnderscoreESX_SX_EEEEENS4_13SM90_TMA_LOADENS4_14ComposedLayoutINS4_7SwizzleILi3ELi4ELi3EEENS4_18smem_ptr_flag_bitsILi16EEENSS_INS5_IJNSA_ILi8EEESF_EEENS5_IJSF_SC_EEEEEEEvNS4_8identityENS4_23SM90_TMA_LOAD_MULTICASTES1A_vS1B_EENS_8epilogue10collective18CollectiveEpilogueINS1E_23Sm100TmaWarpSpecializedILi2ELi1ELi112ELb1ELb0EEEJSH_NS5_IJNSS_ISF_SC_EENSS_ISG_SC_EEEEESI_SJ_SI_SJ_NS1E_6fusion15FusionCallbacksIS1I_NS1M_17LinearCombinationISI_fSI_fLNS_15FloatRoundStyleE2EEESH_S1L_JEEENS4_5SM1004TMEM4LOAD26SM100_TMEM_LOAD_16dp256b4xES10_NS11_INS12_ILi2ELi4ELi3EEES15_NSS_INS5_IJS16_NSA_ILi32EEEEEENS5_IJS1X_SC_EEEEEEENS4_17SM75_U32x4_LDSM_NENS4_14SM90_TMA_STOREES21_NS4_17SM90_U32x4_STSM_NENS4_39AutoVectorizingCopyWithAssumedAlignmentILi128EEEEEEvvEEEEvNT_6ParamsE,"a",@progbits
	.sectionflags	@""
	.align	4
.nv.constant0._ZN7cutlass13device_kernelINS_4gemm6kernel13GemmUniversalIN4cute5tupleIJiiiiEEENS1_10collective13CollectiveMmaINS1_35MainloopSm100TmaUmmaWarpSpecializedILi4ELi2ELi4ENS5_IJNS4_1CILi2EEENSA_ILi1EEESC_EEEEENS5_IJNSA_ILi64EEENSA_ILi224EEESF_EEENS_6half_tENS5_IJlSC_lEEESI_SJ_NS4_8TiledMMAINS4_8MMA_AtomIJNS4_20SM100_MMA_F16BF16_SSISI_SI_fLi64ELi224ELNS4_4UMMA5MajorE0ELSO_0ELNSN_7ScaleInE0ELSP_0EEEEEENS4_6LayoutINS5_IJSC_SC_SC_EEENS5_IJNSA_ILi0EEESU_SU_EEEEENS5_IJNS4_10UnderscoreESX_SX_EEEEENS4_13SM90_TMA_LOADENS4_14ComposedLayoutINS4_7SwizzleILi3ELi4ELi3EEENS4_18smem_ptr_flag_bitsILi16EEENSS_INS5_IJNSA_ILi8EEESF_EEENS5_IJSF_SC_EEEEEEEvNS4_8identityENS4_23SM90_TMA_LOAD_MULTICASTES1A_vS1B_EENS_8epilogue10collective18CollectiveEpilogueINS1E_23Sm100TmaWarpSpecializedILi2ELi1ELi112ELb1ELb0EEEJSH_NS5_IJNSS_ISF_SC_EENSS_ISG_SC_EEEEESI_SJ_SI_SJ_NS1E_6fusion15FusionCallbacksIS1I_NS1M_17LinearCombinationISI_fSI_fLNS_15FloatRoundStyleE2EEESH_S1L_JEEENS4_5SM1004TMEM4LOAD26SM100_TMEM_LOAD_16dp256b4xES10_NS11_INS12_ILi2ELi4ELi3EEES15_NSS_INS5_IJS16_NSA_ILi32EEEEEENS5_IJS1X_SC_EEEEEEENS4_17SM75_U32x4_LDSM_NENS4_14SM90_TMA_STOREES21_NS4_17SM90_U32x4_STSM_NENS4_39AutoVectorizingCopyWithAssumedAlignmentILi128EEEEEEvvEEEEvNT_6ParamsE:
	.zero		2944


//--------------------- SYMBOLS --------------------------

	.type		.nv.reservedSmem.offset0,@object
	.size		.nv.reservedSmem.offset0,0x4
	.type		.nv.reservedSmem.cap,@object
	.size		.nv.reservedSmem.cap,0x4
	.type		__assertfail,@function
